	.headerflags	@"EF_CUDA_TEXMODE_UNIFIED EF_CUDA_64BIT_ADDRESS EF_CUDA_ACCELERATORS EF_CUDA_SM90 EF_CUDA_VIRTUAL_SM(EF_CUDA_SM90)"
	.elftype	@"ET_EXEC"


//--------------------- .nv.info                  --------------------------
	.section	.nv.info,"",@"SHT_CUDA_INFO"
	.align	4


	//----- nvinfo : EIATTR_REGCOUNT
	.align		4
        /*0000*/ 	.byte	0x04, 0x2f
        /*0002*/ 	.short	(.L_2 - .L_1)
	.align		4
.L_1:
        /*0004*/ 	.word	index@(triton_poi_fused__to_copy__unsafe_index_add_arange_cat_clamp_floor_mul_rsub_sub_12)
        /*0008*/ 	.word	0x000000a4


	//----- nvinfo : EIATTR_MIN_STACK_SIZE
	.align		4
.L_2:
        /*000c*/ 	.byte	0x04, 0x12
        /*000e*/ 	.short	(.L_4 - .L_3)
	.align		4
.L_3:
        /*0010*/ 	.word	index@(triton_poi_fused__to_copy__unsafe_index_add_arange_cat_clamp_floor_mul_rsub_sub_12)
        /*0014*/ 	.word	0x00000000


	//----- nvinfo : EIATTR_FRAME_SIZE
	.align		4
.L_4:
        /*0018*/ 	.byte	0x04, 0x11
        /*001a*/ 	.short	(.L_6 - .L_5)
	.align		4
.L_5:
        /*001c*/ 	.word	index@(triton_poi_fused__to_copy__unsafe_index_add_arange_cat_clamp_floor_mul_rsub_sub_12)
        /*0020*/ 	.word	0x00000000


	//----- nvinfo : EIATTR_MIN_STACK_SIZE
	.align		4
.L_6:
        /*0024*/ 	.byte	0x04, 0x12
        /*0026*/ 	.short	(.L_8 - .L_7)
	.align		4
.L_7:
        /*0028*/ 	.word	index@(triton_poi_fused__to_copy__unsafe_index_add_arange_cat_clamp_floor_mul_rsub_sub_12)
        /*002c*/ 	.word	0x00000000
.L_8:


//--------------------- .nv.info.triton_poi_fused__to_copy__unsafe_index_add_arange_cat_clamp_floor_mul_rsub_sub_12 --------------------------
	.section	.nv.info.triton_poi_fused__to_copy__unsafe_index_add_arange_cat_clamp_floor_mul_rsub_sub_12,"",@"SHT_CUDA_INFO"
	.sectionflags	@""
	.align	4


	//----- nvinfo : EIATTR_CUDA_API_VERSION
	.align		4
        /*0000*/ 	.byte	0x04, 0x37
        /*0002*/ 	.short	(.L_10 - .L_9)
.L_9:
        /*0004*/ 	.word	0x0000007c


	//----- nvinfo : EIATTR_KPARAM_INFO
	.align		4
.L_10:
        /*0008*/ 	.byte	0x04, 0x17
        /*000a*/ 	.short	(.L_12 - .L_11)
.L_11:
        /*000c*/ 	.word	0x00000000
        /*0010*/ 	.short	0x0011
        /*0012*/ 	.short	0x0088
        /*0014*/ 	.byte	0x00, 0xf0, 0x11, 0x00


	//----- nvinfo : EIATTR_KPARAM_INFO
	.align		4
.L_12:
        /*0018*/ 	.byte	0x04, 0x17
        /*001a*/ 	.short	(.L_14 - .L_13)
.L_13:
        /*001c*/ 	.word	0x00000000
        /*0020*/ 	.short	0x0010
        /*0022*/ 	.short	0x0080
        /*0024*/ 	.byte	0x00, 0xf4, 0x21, 0x00


	//----- nvinfo : EIATTR_KPARAM_INFO
	.align		4
.L_14:
        /*0028*/ 	.byte	0x04, 0x17
        /*002a*/ 	.short	(.L_16 - .L_15)
.L_15:
        /*002c*/ 	.word	0x00000000
        /*0030*/ 	.short	0x000f
        /*0032*/ 	.short	0x0078
        /*0034*/ 	.byte	0x00, 0xf4, 0x21, 0x00


	//----- nvinfo : EIATTR_KPARAM_INFO
	.align		4
.L_16:
        /*0038*/ 	.byte	0x04, 0x17
        /*003a*/ 	.short	(.L_18 - .L_17)
.L_17:
        /*003c*/ 	.word	0x00000000
        /*0040*/ 	.short	0x000e
        /*0042*/ 	.short	0x0070
        /*0044*/ 	.byte	0x00, 0xf4, 0x21, 0x00


	//----- nvinfo : EIATTR_KPARAM_INFO
	.align		4
.L_18:
        /*0048*/ 	.byte	0x04, 0x17
        /*004a*/ 	.short	(.L_20 - .L_19)
.L_19:
        /*004c*/ 	.word	0x00000000
        /*0050*/ 	.short	0x000d
        /*0052*/ 	.short	0x0068
        /*0054*/ 	.byte	0x00, 0xf4, 0x21, 0x00


	//----- nvinfo : EIATTR_KPARAM_INFO
	.align		4
.L_20:
        /*0058*/ 	.byte	0x04, 0x17
        /*005a*/ 	.short	(.L_22 - .L_21)
.L_21:
        /*005c*/ 	.word	0x00000000
        /*0060*/ 	.short	0x000c
        /*0062*/ 	.short	0x0060
        /*0064*/ 	.byte	0x00, 0xf4, 0x21, 0x00


	//----- nvinfo : EIATTR_KPARAM_INFO
	.align		4
.L_22:
        /*0068*/ 	.byte	0x04, 0x17
        /*006a*/ 	.short	(.L_24 - .L_23)
.L_23:
        /*006c*/ 	.word	0x00000000
        /*0070*/ 	.short	0x000b
        /*0072*/ 	.short	0x0058
        /*0074*/ 	.byte	0x00, 0xf4, 0x21, 0x00


	//----- nvinfo : EIATTR_KPARAM_INFO
	.align		4
.L_24:
        /*0078*/ 	.byte	0x04, 0x17
        /*007a*/ 	.short	(.L_26 - .L_25)
.L_25:
        /*007c*/ 	.word	0x00000000
        /*0080*/ 	.short	0x000a
        /*0082*/ 	.short	0x0050
        /*0084*/ 	.byte	0x00, 0xf4, 0x21, 0x00


	//----- nvinfo : EIATTR_KPARAM_INFO
	.align		4
.L_26:
        /*0088*/ 	.byte	0x04, 0x17
        /*008a*/ 	.short	(.L_28 - .L_27)
.L_27:
        /*008c*/ 	.word	0x00000000
        /*0090*/ 	.short	0x0009
        /*0092*/ 	.short	0x0048
        /*0094*/ 	.byte	0x00, 0xf4, 0x21, 0x00


	//----- nvinfo : EIATTR_KPARAM_INFO
	.align		4
.L_28:
        /*0098*/ 	.byte	0x04, 0x17
        /*009a*/ 	.short	(.L_30 - .L_29)
.L_29:
        /*009c*/ 	.word	0x00000000
        /*00a0*/ 	.short	0x0008
        /*00a2*/ 	.short	0x0040
        /*00a4*/ 	.byte	0x00, 0xf4, 0x21, 0x00


	//----- nvinfo : EIATTR_KPARAM_INFO
	.align		4
.L_30:
        /*00a8*/ 	.byte	0x04, 0x17
        /*00aa*/ 	.short	(.L_32 - .L_31)
.L_31:
        /*00ac*/ 	.word	0x00000000
        /*00b0*/ 	.short	0x0007
        /*00b2*/ 	.short	0x0038
        /*00b4*/ 	.byte	0x00, 0xf4, 0x21, 0x00


	//----- nvinfo : EIATTR_KPARAM_INFO
	.align		4
.L_32:
        /*00b8*/ 	.byte	0x04, 0x17
        /*00ba*/ 	.short	(.L_34 - .L_33)
.L_33:
        /*00bc*/ 	.word	0x00000000
        /*00c0*/ 	.short	0x0006
        /*00c2*/ 	.short	0x0030
        /*00c4*/ 	.byte	0x00, 0xf4, 0x21, 0x00


	//----- nvinfo : EIATTR_KPARAM_INFO
	.align		4
.L_34:
        /*00c8*/ 	.byte	0x04, 0x17
        /*00ca*/ 	.short	(.L_36 - .L_35)
.L_35:
        /*00cc*/ 	.word	0x00000000
        /*00d0*/ 	.short	0x0005
        /*00d2*/ 	.short	0x0028
        /*00d4*/ 	.byte	0x00, 0xf4, 0x21, 0x00


	//----- nvinfo : EIATTR_KPARAM_INFO
	.align		4
.L_36:
        /*00d8*/ 	.byte	0x04, 0x17
        /*00da*/ 	.short	(.L_38 - .L_37)
.L_37:
        /*00dc*/ 	.word	0x00000000
        /*00e0*/ 	.short	0x0004
        /*00e2*/ 	.short	0x0020
        /*00e4*/ 	.byte	0x00, 0xf4, 0x21, 0x00


	//----- nvinfo : EIATTR_KPARAM_INFO
	.align		4
.L_38:
        /*00e8*/ 	.byte	0x04, 0x17
        /*00ea*/ 	.short	(.L_40 - .L_39)
.L_39:
        /*00ec*/ 	.word	0x00000000
        /*00f0*/ 	.short	0x0003
        /*00f2*/ 	.short	0x0018
        /*00f4*/ 	.byte	0x00, 0xf4, 0x21, 0x00


	//----- nvinfo : EIATTR_KPARAM_INFO
	.align		4
.L_40:
        /*00f8*/ 	.byte	0x04, 0x17
        /*00fa*/ 	.short	(.L_42 - .L_41)
.L_41:
        /*00fc*/ 	.word	0x00000000
        /*0100*/ 	.short	0x0002
        /*0102*/ 	.short	0x0010
        /*0104*/ 	.byte	0x00, 0xf4, 0x21, 0x00


	//----- nvinfo : EIATTR_KPARAM_INFO
	.align		4
.L_42:
        /*0108*/ 	.byte	0x04, 0x17
        /*010a*/ 	.short	(.L_44 - .L_43)
.L_43:
        /*010c*/ 	.word	0x00000000
        /*0110*/ 	.short	0x0001
        /*0112*/ 	.short	0x0008
        /*0114*/ 	.byte	0x00, 0xf4, 0x21, 0x00


	//----- nvinfo : EIATTR_KPARAM_INFO
	.align		4
.L_44:
        /*0118*/ 	.byte	0x04, 0x17
        /*011a*/ 	.short	(.L_46 - .L_45)
.L_45:
        /*011c*/ 	.word	0x00000000
        /*0120*/ 	.short	0x0000
        /*0122*/ 	.short	0x0000
        /*0124*/ 	.byte	0x00, 0xf4, 0x21, 0x00


	//----- nvinfo : EIATTR_SPARSE_MMA_MASK
	.align		4
.L_46:
        /*0128*/ 	.byte	0x03, 0x50
        /*012a*/ 	.short	0x0000


	//----- nvinfo : EIATTR_MAXREG_COUNT
	.align		4
        /*012c*/ 	.byte	0x03, 0x1b
        /*012e*/ 	.short	0x00ff


	//----- nvinfo : EIATTR_EXIT_INSTR_OFFSETS
	.align		4
        /*0130*/ 	.byte	0x04, 0x1c
        /*0132*/ 	.short	(.L_48 - .L_47)


	//   ....[0]....
.L_47:
        /*0134*/ 	.word	0x000050c0


	//   ....[1]....
        /*0138*/ 	.word	0x000050e0


	//----- nvinfo : EIATTR_REQNTID
	.align		4
.L_48:
        /*013c*/ 	.byte	0x04, 0x10
        /*013e*/ 	.short	(.L_50 - .L_49)
.L_49:
        /*0140*/ 	.word	0x00000080
        /*0144*/ 	.word	0x00000001
        /*0148*/ 	.word	0x00000001


	//----- nvinfo : EIATTR_CBANK_PARAM_SIZE
	.align		4
.L_50:
        /*014c*/ 	.byte	0x03, 0x19
        /*014e*/ 	.short	0x008c


	//----- nvinfo : EIATTR_PARAM_CBANK
	.align		4
        /*0150*/ 	.byte	0x04, 0x0a
        /*0152*/ 	.short	(.L_52 - .L_51)
	.align		4
.L_51:
        /*0154*/ 	.word	index@(.nv.constant0.triton_poi_fused__to_copy__unsafe_index_add_arange_cat_clamp_floor_mul_rsub_sub_12)
        /*0158*/ 	.short	0x0210
        /*015a*/ 	.short	0x008c


	//----- nvinfo : EIATTR_SW_WAR
	.align		4
.L_52:
        /*015c*/ 	.byte	0x04, 0x36
        /*015e*/ 	.short	(.L_54 - .L_53)
.L_53:
        /*0160*/ 	.word	0x00000008
.L_54:


//--------------------- .nv.callgraph             --------------------------
	.section	.nv.callgraph,"",@"SHT_CUDA_CALLGRAPH"
	.align	4
	.sectionentsize	8
	.align		4
        /*0000*/ 	.word	0x00000000
	.align		4
        /*0004*/ 	.word	0xffffffff
	.align		4
        /*0008*/ 	.word	0x00000000
	.align		4
        /*000c*/ 	.word	0xfffffffe
	.align		4
        /*0010*/ 	.word	0x00000000
	.align		4
        /*0014*/ 	.word	0xfffffffd
	.align		4
        /*0018*/ 	.word	0x00000000
	.align		4
        /*001c*/ 	.word	0xfffffffc


//--------------------- .nv.constant4             --------------------------
	.section	.nv.constant4,"a",@progbits
	.align	8
	.align		8
.nv.constant4:
        /*0000*/ 	.dword	_$_str


//--------------------- .text.triton_poi_fused__to_copy__unsafe_index_add_arange_cat_clamp_floor_mul_rsub_sub_12 --------------------------
	.section	.text.triton_poi_fused__to_copy__unsafe_index_add_arange_cat_clamp_floor_mul_rsub_sub_12,"ax",@progbits
	.align	128
        .global         triton_poi_fused__to_copy__unsafe_index_add_arange_cat_clamp_floor_mul_rsub_sub_12
        .type           triton_poi_fused__to_copy__unsafe_index_add_arange_cat_clamp_floor_mul_rsub_sub_12,@function
        .size           triton_poi_fused__to_copy__unsafe_index_add_arange_cat_clamp_floor_mul_rsub_sub_12,(.L_x_1 - triton_poi_fused__to_copy__unsafe_index_add_arange_cat_clamp_floor_mul_rsub_sub_12)
        .other          triton_poi_fused__to_copy__unsafe_index_add_arange_cat_clamp_floor_mul_rsub_sub_12,@"STO_CUDA_ENTRY STV_DEFAULT"
triton_poi_fused__to_copy__unsafe_index_add_arange_cat_clamp_floor_mul_rsub_sub_12:
.text.triton_poi_fused__to_copy__unsafe_index_add_arange_cat_clamp_floor_mul_rsub_sub_12:
[----:B------:R-:W0:Y:S01]  /*0000*/  LDC R1, c[0x0][0x28] ;  /* 0x00000a00ff017b82 */ /* 0x000e220000000800 */
[----:B------:R-:W1:Y:S07]  /*0010*/  S2R R0, SR_TID.X ;  /* 0x0000000000007919 */ /* 0x000e6e0000002100 */
[----:B------:R-:W2:Y:S01]  /*0020*/  LDC.64 R2, c[0x0][0x218] ;  /* 0x00008600ff027b82 */ /* 0x000ea20000000a00 */
[----:B------:R-:W-:Y:S01]  /*0030*/  ULDC.64 UR4, c[0x0][0x208] ;  /* 0x0000820000047ab9 */ /* 0x000fe20000000a00 */
[----:B------:R-:W3:Y:S06]  /*0040*/  S2R R5, SR_CTAID.X ;  /* 0x0000000000057919 */ /* 0x000eec0000002500 */
[----:B------:R-:W4:Y:S01]  /*0050*/  LDC.64 R8, c[0x0][0x220] ;  /* 0x00008800ff087b82 */ /* 0x000f220000000a00 */
[----:B------:R-:W-:-:S02]  /*0060*/  CS2R R12, SRZ ;  /* 0x00000000000c7805 */ /* 0x000fc4000001ff00 */
[----:B------:R-:W-:-:S05]  /*0070*/  CS2R R14, SRZ ;  /* 0x00000000000e7805 */ /* 0x000fca000001ff00 */
[----:B------:R-:W5:Y:S01]  /*0080*/  LDC.64 R16, c[0x0][0x248] ;  /* 0x00009200ff107b82 */ /* 0x000f620000000a00 */
[----:B------:R-:W-:-:S07]  /*0090*/  CS2R R20, SRZ ;  /* 0x0000000000147805 */ /* 0x000fce000001ff00 */
[----:B------:R-:W2:Y:S01]  /*00a0*/  LDC.64 R10, c[0x0][0x250] ;  /* 0x00009400ff0a7b82 */ /* 0x000ea20000000a00 */
[----:B------:R-:W-:-:S07]  /*00b0*/  CS2R R22, SRZ ;  /* 0x0000000000167805 */ /* 0x000fce000001ff00 */
[----:B------:R-:W4:Y:S01]  /*00c0*/  LDC.64 R18, c[0x0][0x258] ;  /* 0x00009600ff127b82 */ /* 0x000f220000000a00 */
[----:B-1----:R-:W-:Y:S01]  /*00d0*/  IMAD.SHL.U32 R0, R0, 0x2, RZ ;  /* 0x0000000200007824 */ /* 0x002fe200078e00ff */
[----:B------:R-:W-:Y:S02]  /*00e0*/  CS2R R36, SRZ ;  /* 0x0000000000247805 */ /* 0x000fe4000001ff00 */
[----:B---3--:R-:W-:Y:S02]  /*00f0*/  SHF.R.S32.HI R4, RZ, 0x17, R5 ;  /* 0x00000017ff047819 */ /* 0x008fe40000011405 */
[----:B------:R-:W-:Y:S02]  /*0100*/  CS2R R38, SRZ ;  /* 0x0000000000267805 */ /* 0x000fe4000001ff00 */
[----:B------:R-:W-:Y:S02]  /*0110*/  CS2R R24, SRZ ;  /* 0x0000000000187805 */ /* 0x000fe4000001ff00 */
[----:B------:R-:W-:-:S02]  /*0120*/  LOP3.LUT R0, R0, 0xfe, RZ, 0xc0, !PT ;  /* 0x000000fe00007812 */ /* 0x000fc400078ec0ff */
[----:B------:R-:W-:Y:S02]  /*0130*/  CS2R R26, SRZ ;  /* 0x00000000001a7805 */ /* 0x000fe4000001ff00 */
[----:B------:R-:W-:Y:S01]  /*0140*/  SGXT R4, R4, 0x1 ;  /* 0x000000010404781a */ /* 0x000fe20000000200 */
[----:B------:R-:W-:Y:S01]  /*0150*/  ULDC.64 UR12, c[0x0][0x240] ;  /* 0x00009000000c7ab9 */ /* 0x000fe20000000a00 */
[----:B------:R-:W-:Y:S01]  /*0160*/  ULDC.64 UR8, c[0x0][0x230] ;  /* 0x00008c0000087ab9 */ /* 0x000fe20000000a00 */
[----:B------:R-:W-:Y:S01]  /*0170*/  IMAD R5, R5, 0x100, R0 ;  /* 0x0000010005057824 */ /* 0x000fe200078e0200 */
[----:B------:R-:W-:Y:S01]  /*0180*/  ULDC.64 UR10, c[0x0][0x238] ;  /* 0x00008e00000a7ab9 */ /* 0x000fe20000000a00 */
[----:B------:R-:W-:Y:S01]  /*0190*/  CS2R R124, SRZ ;  /* 0x00000000007c7805 */ /* 0x000fe2000001ff00 */
[----:B------:R-:W-:Y:S01]  /*01a0*/  IMAD.MOV.U32 R142, RZ, RZ, RZ ;  /* 0x000000ffff8e7224 */ /* 0x000fe200078e00ff */
[----:B------:R-:W-:Y:S02]  /*01b0*/  CS2R R140, SRZ ;  /* 0x00000000008c7805 */ /* 0x000fe4000001ff00 */
[----:B------:R-:W-:Y:S01]  /*01c0*/  LEA.HI R0, R4, R5, RZ, 0x2 ;  /* 0x0000000504007211 */ /* 0x000fe200078f10ff */
[----:B------:R-:W-:Y:S01]  /*01d0*/  ULDC.64 UR6, c[0x0][0x228] ;  /* 0x00008a0000067ab9 */ /* 0x000fe20000000a00 */
[----:B------:R-:W-:-:S02]  /*01e0*/  ISETP.GE.AND P0, PT, R5, 0x100, PT ;  /* 0x000001000500780c */ /* 0x000fc40003f06270 */
[----:B------:R-:W-:Y:S02]  /*01f0*/  SHF.R.S32.HI R109, RZ, 0x2, R0 ;  /* 0x00000002ff6d7819 */ /* 0x000fe40000011400 */
[----:B------:R-:W-:Y:S02]  /*0200*/  LOP3.LUT R0, R0, 0xfffffffc, RZ, 0xc0, !PT ;  /* 0xfffffffc00007812 */ /* 0x000fe400078ec0ff */
[----:B------:R-:W-:-:S03]  /*0210*/  LEA.HI R6, R109, R109, RZ, 0x2 ;  /* 0x0000006d6d067211 */ /* 0x000fc600078f10ff */
[----:B------:R-:W-:Y:S01]  /*0220*/  IMAD.IADD R29, R5, 0x1, -R0 ;  /* 0x00000001051d7824 */ /* 0x000fe200078e0a00 */
[----:B------:R-:W-:-:S05]  /*0230*/  LOP3.LUT R6, R6, 0xfffffffc, RZ, 0xc0, !PT ;  /* 0xfffffffc06067812 */ /* 0x000fca00078ec0ff */
[----:B------:R-:W-:Y:S01]  /*0240*/  IMAD.IADD R109, R109, 0x1, -R6 ;  /* 0x000000016d6d7824 */ /* 0x000fe200078e0a06 */
[----:B------:R-:W-:-:S03]  /*0250*/  CS2R R6, SRZ ;  /* 0x0000000000067805 */ /* 0x000fc6000001ff00 */
[----:B--2---:R-:W-:-:S04]  /*0260*/  IMAD.WIDE R2, R109, 0x8, R2 ;  /* 0x000000086d027825 */ /* 0x004fc800078e0202 */
[C---:B----4-:R-:W-:Y:S01]  /*0270*/  IMAD.WIDE R8, R29.reuse, 0x8, R8 ;  /* 0x000000081d087825 */ /* 0x050fe200078e0208 */
[----:B------:R1:W2:Y:S04]  /*0280*/  @!P0 LDG.E.EL.64 R6, desc[UR4][R2.64] ;  /* 0x0000000402068981 */ /* 0x0002a8000c2e1b00 */
[----:B------:R3:W4:Y:S01]  /*0290*/  @!P0 LDG.E.EL.128 R12, desc[UR4][R8.64] ;  /* 0x00000004080c8981 */ /* 0x000722000c2e1d00 */
[----:B-----5:R-:W-:-:S05]  /*02a0*/  IMAD.WIDE R16, R29, 0x8, R16 ;  /* 0x000000081d107825 */ /* 0x020fca00078e0210 */
[----:B------:R5:W4:Y:S01]  /*02b0*/  @!P0 LDG.E.EL.128 R20, desc[UR4][R16.64] ;  /* 0x0000000410148981 */ /* 0x000b22000c2e1d00 */
[----:B01----:R-:W-:-:S05]  /*02c0*/  IMAD.WIDE R2, R29, 0x8, R10 ;  /* 0x000000081d027825 */ /* 0x003fca00078e020a */
[----:B------:R0:W4:Y:S01]  /*02d0*/  @!P0 LDG.E.EL.128 R36, desc[UR4][R2.64] ;  /* 0x0000000402248981 */ /* 0x000122000c2e1d00 */
[----:B---3--:R-:W-:Y:S02]  /*02e0*/  IMAD.WIDE R8, R29, 0x8, R18 ;  /* 0x000000081d087825 */ /* 0x008fe400078e0212 */
[----:B------:R-:W5:Y:S03]  /*02f0*/  LDC.64 R18, c[0x0][0x260] ;  /* 0x00009800ff127b82 */ /* 0x000f660000000a00 */
[----:B------:R1:W3:Y:S01]  /*0300*/  @!P0 LDG.E.EL.128 R24, desc[UR4][R8.64] ;  /* 0x0000000408188981 */ /* 0x0002e2000c2e1d00 */
[----:B------:R-:W-:Y:S01]  /*0310*/  CS2R R10, SRZ ;  /* 0x00000000000a7805 */ /* 0x000fe2000001ff00 */
[----:B-----5:R-:W-:-:S05]  /*0320*/  IMAD.WIDE R16, R109, 0x8, R18 ;  /* 0x000000086d107825 */ /* 0x020fca00078e0212 */
[----:B------:R5:W3:Y:S01]  /*0330*/  @!P0 LDG.E.EL.64 R10, desc[UR4][R16.64] ;  /* 0x00000004100a8981 */ /* 0x000ae2000c2e1b00 */
[----:B------:R-:W-:Y:S01]  /*0340*/  VIADD R0, R5, 0x1 ;  /* 0x0000000105007836 */ /* 0x000fe20000000000 */
[----:B------:R-:W-:-:S04]  /*0350*/  I2FP.F32.S32 R29, R29 ;  /* 0x0000001d001d7245 */ /* 0x000fc80000201400 */
[----:B------:R-:W-:-:S04]  /*0360*/  LEA.HI R4, R4, R0, RZ, 0x2 ;  /* 0x0000000004047211 */ /* 0x000fc800078f10ff */
[----:B0-----:R-:W-:Y:S01]  /*0370*/  LOP3.LUT R3, R4, 0xfffffffc, RZ, 0xc0, !PT ;  /* 0xfffffffc04037812 */ /* 0x001fe200078ec0ff */
[----:B------:R-:W-:-:S04]  /*0380*/  FMUL R4, R29, 0.3333333432674407959 ;  /* 0x3eaaaaab1d047820 */ /* 0x000fc80000400000 */
[----:B------:R-:W-:Y:S01]  /*0390*/  IMAD.IADD R3, R0, 0x1, -R3 ;  /* 0x0000000100037824 */ /* 0x000fe200078e0a03 */
[----:B------:R-:W-:Y:S01]  /*03a0*/  I2FP.F32.S32 R0, R109 ;  /* 0x0000006d00007245 */ /* 0x000fe20000201400 */
[----:B------:R-:W0:Y:S03]  /*03b0*/  FRND.FTZ.FLOOR R4, R4 ;  /* 0x0000000400047307 */ /* 0x000e260000215000 */
[----:B------:R-:W-:Y:S01]  /*03c0*/  I2FP.F32.S32 R3, R3 ;  /* 0x0000000300037245 */ /* 0x000fe20000201400 */
[----:B------:R-:W-:-:S04]  /*03d0*/  FMUL R2, R0, 0.3333333432674407959 ;  /* 0x3eaaaaab00027820 */ /* 0x000fc80000400000 */
[----:B-1----:R-:W1:Y:S01]  /*03e0*/  FRND.FTZ.FLOOR R9, R2 ;  /* 0x0000000200097307 */ /* 0x002e620000215000 */
[----:B------:R-:W-:Y:S01]  /*03f0*/  FMUL R18, R3, 0.3333333432674407959 ;  /* 0x3eaaaaab03127820 */ /* 0x000fe20000400000 */
[----:B0-----:R-:W-:-:S06]  /*0400*/  FFMA R29, R29, 0.3333333432674407959, -R4 ;  /* 0x3eaaaaab1d1d7823 */ /* 0x001fcc0000000804 */
[----:B------:R-:W0:Y:S01]  /*0410*/  FRND.FTZ.FLOOR R18, R18 ;  /* 0x0000001200127307 */ /* 0x000e220000215000 */
[----:B-1----:R-:W-:Y:S01]  /*0420*/  FFMA R44, R0, 0.3333333432674407959, -R9 ;  /* 0x3eaaaaab002c7823 */ /* 0x002fe20000000809 */
[----:B------:R-:W-:-:S04]  /*0430*/  SHF.R.S32.HI R0, RZ, 0x1f, R5 ;  /* 0x0000001fff007819 */ /* 0x000fc80000011405 */
[CC--:B------:R-:W-:Y:S02]  /*0440*/  LEA.HI R41, R0.reuse, R5.reuse, RZ, 0x4 ;  /* 0x0000000500297211 */ /* 0x0c0fe400078f20ff */
[----:B------:R-:W-:Y:S01]  /*0450*/  LEA.HI R2, R0, R5, RZ, 0x6 ;  /* 0x0000000500027211 */ /* 0x000fe200078f30ff */
[----:B0-----:R-:W-:Y:S01]  /*0460*/  FFMA R3, R3, 0.3333333432674407959, -R18 ;  /* 0x3eaaaaab03037823 */ /* 0x001fe20000000812 */
[----:B------:R-:W-:Y:S02]  /*0470*/  SHF.R.S32.HI R41, RZ, 0x4, R41 ;  /* 0x00000004ff297819 */ /* 0x000fe40000011429 */
[----:B------:R-:W-:Y:S02]  /*0480*/  SHF.R.S32.HI R2, RZ, 0x6, R2 ;  /* 0x00000006ff027819 */ /* 0x000fe40000011402 */
[----:B------:R-:W-:-:S03]  /*0490*/  LEA.HI R0, R41, R41, RZ, 0x2 ;  /* 0x0000002929007211 */ /* 0x000fc600078f10ff */
[----:B-----5:R-:W-:Y:S01]  /*04a0*/  IMAD.SHL.U32 R16, R2, 0x4, RZ ;  /* 0x0000000402107824 */ /* 0x020fe200078e00ff */
[----:B------:R-:W-:-:S05]  /*04b0*/  LOP3.LUT R0, R0, 0xfffffffc, RZ, 0xc0, !PT ;  /* 0xfffffffc00007812 */ /* 0x000fca00078ec0ff */
[----:B------:R-:W-:-:S05]  /*04c0*/  IMAD.IADD R45, R41, 0x1, -R0 ;  /* 0x00000001292d7824 */ /* 0x000fca00078e0a00 */
[C---:B------:R-:W-:Y:S02]  /*04d0*/  ISETP.GT.AND P3, PT, R45.reuse, 0x2, !P0 ;  /* 0x000000022d00780c */ /* 0x040fe40004764270 */
[----:B------:R-:W-:Y:S02]  /*04e0*/  ISETP.NE.AND P4, PT, R45, 0x2, PT ;  /* 0x000000022d00780c */ /* 0x000fe40003f85270 */
[----:B--2---:R-:W-:-:S04]  /*04f0*/  SHF.R.U32.HI R19, RZ, 0x1e, R7 ;  /* 0x0000001eff137819 */ /* 0x004fc80000011607 */
[----:B------:R-:W-:Y:S02]  /*0500*/  LOP3.LUT R19, R19, 0x2, RZ, 0xc0, !PT ;  /* 0x0000000213137812 */ /* 0x000fe400078ec0ff */
[----:B----4-:R-:W-:Y:S02]  /*0510*/  SHF.R.U32.HI R17, RZ, 0x1e, R13 ;  /* 0x0000001eff117819 */ /* 0x010fe4000001160d */
[----:B------:R-:W-:Y:S02]  /*0520*/  IADD3 R8, P1, R6, R19, RZ ;  /* 0x0000001306087210 */ /* 0x000fe40007f3e0ff */
[----:B------:R-:W-:Y:S02]  /*0530*/  LOP3.LUT R17, R17, 0x2, RZ, 0xc0, !PT ;  /* 0x0000000211117812 */ /* 0x000fe400078ec0ff */
[----:B------:R-:W-:Y:S01]  /*0540*/  SHF.R.U32.HI R4, RZ, 0x1e, R15 ;  /* 0x0000001eff047819 */ /* 0x000fe2000001160f */
[----:B------:R-:W-:Y:S01]  /*0550*/  IMAD.X R7, RZ, RZ, R7, P1 ;  /* 0x000000ffff077224 */ /* 0x000fe200008e0607 */
[----:B------:R-:W-:Y:S01]  /*0560*/  IADD3 R6, P1, R12, R17, RZ ;  /* 0x000000110c067210 */ /* 0x000fe20007f3e0ff */
[----:B------:R-:W-:Y:S01]  /*0570*/  IMAD.SHL.U32 R43, R8, 0x2, RZ ;  /* 0x00000002082b7824 */ /* 0x000fe200078e00ff */
[----:B------:R-:W-:-:S02]  /*0580*/  LOP3.LUT R9, R4, 0x2, RZ, 0xc0, !PT ;  /* 0x0000000204097812 */ /* 0x000fc400078ec0ff */
[----:B------:R-:W-:Y:S01]  /*0590*/  SHF.L.U64.HI R32, R8, 0x1, R7 ;  /* 0x0000000108207819 */ /* 0x000fe20000010207 */
[----:B------:R-:W-:Y:S01]  /*05a0*/  IMAD.X R149, RZ, RZ, R13, P1 ;  /* 0x000000ffff957224 */ /* 0x000fe200008e060d */
[----:B------:R-:W-:Y:S01]  /*05b0*/  IADD3 R7, P1, R43, R6, RZ ;  /* 0x000000062b077210 */ /* 0x000fe20007f3e0ff */
[----:B------:R-:W-:Y:S01]  /*05c0*/  IMAD.SHL.U32 R13, R41, 0x4, RZ ;  /* 0x00000004290d7824 */ /* 0x000fe200078e00ff */
[----:B------:R-:W-:Y:S02]  /*05d0*/  IADD3 R40, P2, R14, R9, RZ ;  /* 0x000000090e287210 */ /* 0x000fe40007f5e0ff */
[----:B------:R-:W-:Y:S01]  /*05e0*/  SHF.R.S32.HI R9, RZ, 0x1f, R16 ;  /* 0x0000001fff097819 */ /* 0x000fe20000011410 */
[----:B------:R-:W-:Y:S01]  /*05f0*/  IMAD.X R4, R32, 0x1, R149, P1 ;  /* 0x0000000120047824 */ /* 0x000fe200008e0695 */
[----:B------:R-:W-:Y:S01]  /*0600*/  IADD3 R0, P1, R16, R7, RZ ;  /* 0x0000000710007210 */ /* 0x000fe20007f3e0ff */
[C---:B------:R-:W-:Y:S02]  /*0610*/  IMAD.SHL.U32 R116, R7.reuse, 0x4, RZ ;  /* 0x0000000407747824 */ /* 0x040fe400078e00ff */
[----:B------:R-:W-:Y:S01]  /*0620*/  IMAD.X R71, RZ, RZ, R15, P2 ;  /* 0x000000ffff477224 */ /* 0x000fe200010e060f */
[--C-:B------:R-:W-:Y:S01]  /*0630*/  SHF.L.U64.HI R46, R7, 0x2, R4.reuse ;  /* 0x00000002072e7819 */ /* 0x100fe20000010204 */
[----:B------:R-:W-:Y:S01]  /*0640*/  IMAD.X R7, R9, 0x1, R4, P1 ;  /* 0x0000000109077824 */ /* 0x000fe200008e0604 */
[----:B------:R-:W-:-:S04]  /*0650*/  IADD3 R14, P2, R116, UR12, RZ ;  /* 0x0000000c740e7c10 */ /* 0x000fc8000ff5e0ff */
[----:B------:R-:W-:Y:S02]  /*0660*/  IADD3.X R15, R46, UR13, RZ, P2, !PT ;  /* 0x0000000d2e0f7c10 */ /* 0x000fe400097fe4ff */
[C---:B------:R-:W-:Y:S01]  /*0670*/  SHF.L.U64.HI R4, R0.reuse, 0x2, R7 ;  /* 0x0000000200047819 */ /* 0x040fe20000010207 */
[----:B------:R-:W-:Y:S01]  /*0680*/  IMAD.SHL.U32 R0, R0, 0x4, RZ ;  /* 0x0000000400007824 */ /* 0x000fe200078e00ff */
[----:B------:R-:W-:Y:S01]  /*0690*/  SHF.R.U32.HI R7, RZ, 0x1e, R21 ;  /* 0x0000001eff077819 */ /* 0x000fe20000011615 */
[----:B------:R-:W-:Y:S01]  /*06a0*/  IMAD.WIDE R30, R13, 0x4, R14 ;  /* 0x000000040d1e7825 */ /* 0x000fe200078e020e */
[----:B------:R-:W-:Y:S02]  /*06b0*/  ISETP.LT.AND P2, PT, R5, 0x100, !P4 ;  /* 0x000001000500780c */ /* 0x000fe40006741270 */
[----:B------:R-:W-:Y:S02]  /*06c0*/  IADD3 R14, P1, R0, UR8, RZ ;  /* 0x00000008000e7c10 */ /* 0x000fe4000ff3e0ff */
[----:B------:R-:W-:Y:S01]  /*06d0*/  LOP3.LUT R7, R7, 0x2, RZ, 0xc0, !PT ;  /* 0x0000000207077812 */ /* 0x000fe200078ec0ff */
[----:B------:R0:W2:Y:S01]  /*06e0*/  @!P0 LDG.E.EL R142, desc[UR4][R30.64] ;  /* 0x000000041e8e8981 */ /* 0x0000a2000c2e1900 */
[----:B------:R-:W-:Y:S01]  /*06f0*/  IADD3.X R15, R4, UR9, RZ, P1, !PT ;  /* 0x00000009040f7c10 */ /* 0x000fe20008ffe4ff */
[----:B------:R-:W-:Y:S01]  /*0700*/  IMAD.MOV.U32 R17, RZ, RZ, RZ ;  /* 0x000000ffff117224 */ /* 0x000fe200078e00ff */
[----:B------:R-:W-:-:S02]  /*0710*/  IADD3 R28, P1, R20, R7, RZ ;  /* 0x00000007141c7210 */ /* 0x000fc40007f3e0ff */
[----:B------:R-:W-:-:S03]  /*0720*/  IADD3 R18, P5, R0, UR10, RZ ;  /* 0x0000000a00127c10 */ /* 0x000fc6000ffbe0ff */
[----:B------:R-:W-:Y:S01]  /*0730*/  IMAD.X R53, RZ, RZ, R21, P1 ;  /* 0x000000ffff357224 */ /* 0x000fe200008e0615 */
[----:B------:R-:W-:Y:S01]  /*0740*/  IADD3 R47, P1, R43, R40, RZ ;  /* 0x000000282b2f7210 */ /* 0x000fe20007f3e0ff */
[----:B0-----:R-:W0:Y:S01]  /*0750*/  LDC.64 R30, c[0x0][0x268] ;  /* 0x00009a00ff1e7b82 */ /* 0x001e220000000a00 */
[----:B------:R-:W-:Y:S01]  /*0760*/  SHF.R.U32.HI R7, RZ, 0x1e, R37 ;  /* 0x0000001eff077819 */ /* 0x000fe20000011625 */
[----:B------:R-:W4:Y:S01]  /*0770*/  @P2 LDG.E.EL R17, desc[UR4][R14.64] ;  /* 0x000000040e112981 */ /* 0x000f22000c2e1900 */
[----:B------:R-:W-:Y:S01]  /*0780*/  IADD3.X R19, R4, UR11, RZ, P5, !PT ;  /* 0x0000000b04137c10 */ /* 0x000fe2000affe4ff */
[----:B------:R-:W-:Y:S01]  /*0790*/  IMAD.X R42, R32, 0x1, R71, P1 ;  /* 0x00000001202a7824 */ /* 0x000fe200008e0647 */
[----:B------:R-:W-:Y:S02]  /*07a0*/  IADD3 R8, P5, R16, R47, RZ ;  /* 0x0000002f10087210 */ /* 0x000fe40007fbe0ff */
[----:B------:R-:W-:Y:S01]  /*07b0*/  SHF.R.U32.HI R21, RZ, 0x1e, R23 ;  /* 0x0000001eff157819 */ /* 0x000fe20000011617 */
[----:B------:R1:W5:Y:S01]  /*07c0*/  @P3 LDG.E.EL R125, desc[UR4][R18.64] ;  /* 0x00000004127d3981 */ /* 0x000362000c2e1900 */
[----:B------:R-:W-:-:S02]  /*07d0*/  LOP3.LUT R7, R7, 0x2, RZ, 0xc0, !PT ;  /* 0x0000000207077812 */ /* 0x000fc400078ec0ff */
[----:B------:R-:W-:Y:S01]  /*07e0*/  LOP3.LUT R21, R21, 0x2, RZ, 0xc0, !PT ;  /* 0x0000000215157812 */ /* 0x000fe200078ec0ff */
[----:B-1----:R-:W-:Y:S01]  /*07f0*/  IMAD.X R19, R9, 0x1, R42, P5 ;  /* 0x0000000109137824 */ /* 0x002fe200028e062a */
[----:B------:R-:W-:Y:S02]  /*0800*/  IADD3 R4, P5, R36, R7, RZ ;  /* 0x0000000724047210 */ /* 0x000fe40007fbe0ff */
[----:B---3--:R-:W-:Y:S02]  /*0810*/  SHF.R.U32.HI R7, RZ, 0x1e, R25 ;  /* 0x0000001eff077819 */ /* 0x008fe40000011619 */
[----:B------:R-:W-:Y:S02]  /*0820*/  IADD3 R20, P1, R22, R21, RZ ;  /* 0x0000001516147210 */ /* 0x000fe40007f3e0ff */
[----:B------:R-:W-:Y:S02]  /*0830*/  LOP3.LUT R7, R7, 0x2, RZ, 0xc0, !PT ;  /* 0x0000000207077812 */ /* 0x000fe400078ec0ff */
[C---:B------:R-:W-:Y:S01]  /*0840*/  SHF.L.U64.HI R12, R8.reuse, 0x2, R19 ;  /* 0x00000002080c7819 */ /* 0x040fe20000010213 */
[----:B------:R-:W-:Y:S01]  /*0850*/  IMAD.X R35, RZ, RZ, R23, P1 ;  /* 0x000000ffff237224 */ /* 0x000fe200008e0617 */
[----:B------:R-:W-:Y:S01]  /*0860*/  IADD3 R148, P1, R24, R7, RZ ;  /* 0x0000000718947210 */ /* 0x000fe20007f3e0ff */
[----:B------:R-:W-:Y:S01]  /*0870*/  IMAD.SHL.U32 R8, R8, 0x4, RZ ;  /* 0x0000000408087824 */ /* 0x000fe200078e00ff */
[----:B------:R-:W-:Y:S01]  /*0880*/  SHF.R.U32.HI R7, RZ, 0x1e, R27 ;  /* 0x0000001eff077819 */ /* 0x000fe2000001161b */
[----:B------:R-:W-:Y:S01]  /*0890*/  IMAD.X R33, RZ, RZ, R37, P5 ;  /* 0x000000ffff217224 */ /* 0x000fe200028e0625 */
[----:B------:R-:W-:-:S02]  /*08a0*/  SHF.R.U32.HI R0, RZ, 0x1e, R39 ;  /* 0x0000001eff007819 */ /* 0x000fc40000011627 */
[----:B------:R-:W-:Y:S01]  /*08b0*/  IADD3 R18, P5, R8, UR8, RZ ;  /* 0x0000000808127c10 */ /* 0x000fe2000ffbe0ff */
[----:B------:R-:W-:Y:S01]  /*08c0*/  IMAD.X R159, RZ, RZ, R25, P1 ;  /* 0x000000ffff9f7224 */ /* 0x000fe200008e0619 */
[----:B------:R-:W-:Y:S02]  /*08d0*/  LOP3.LUT R7, R7, 0x2, RZ, 0xc0, !PT ;  /* 0x0000000207077812 */ /* 0x000fe400078ec0ff */
[----:B------:R-:W-:Y:S02]  /*08e0*/  FSETP.GTU.AND P1, PT, R29, RZ, PT ;  /* 0x000000ff1d00720b */ /* 0x000fe40003f2c000 */
[----:B------:R-:W-:Y:S02]  /*08f0*/  LOP3.LUT R15, R0, 0x2, RZ, 0xc0, !PT ;  /* 0x00000002000f7812 */ /* 0x000fe400078ec0ff */
[----:B------:R-:W-:Y:S02]  /*0900*/  IADD3.X R19, R12, UR9, RZ, P5, !PT ;  /* 0x000000090c137c10 */ /* 0x000fe4000affe4ff */
[----:B------:R-:W-:-:S02]  /*0910*/  IADD3 R0, P5, R26, R7, RZ ;  /* 0x000000071a007210 */ /* 0x000fc40007fbe0ff */
[----:B------:R-:W-:Y:S01]  /*0920*/  FSEL R23, R29, RZ, P1 ;  /* 0x000000ff1d177208 */ /* 0x000fe20000800000 */
[----:B------:R0:W3:Y:S01]  /*0930*/  @P2 LDG.E.EL R141, desc[UR4][R18.64] ;  /* 0x00000004128d2981 */ /* 0x0000e2000c2e1900 */
[----:B------:R-:W-:Y:S01]  /*0940*/  IADD3 R22, P6, R38, R15, RZ ;  /* 0x0000000f26167210 */ /* 0x000fe20007fde0ff */
[----:B------:R-:W-:Y:S01]  /*0950*/  IMAD.X R143, RZ, RZ, R27, P5 ;  /* 0x000000ffff8f7224 */ /* 0x000fe200028e061b */
[----:B------:R-:W-:Y:S02]  /*0960*/  FSETP.GEU.AND P5, PT, R23, 1, PT ;  /* 0x3f8000001700780b */ /* 0x000fe40003fae000 */
[----:B------:R-:W-:Y:S01]  /*0970*/  IADD3 R24, P1, R8, UR10, RZ ;  /* 0x0000000a08187c10 */ /* 0x000fe2000ff3e0ff */
[----:B------:R-:W-:Y:S01]  /*0980*/  IMAD.X R15, RZ, RZ, R39, P6 ;  /* 0x000000ffff0f7224 */ /* 0x000fe200030e0627 */
[----:B------:R-:W-:Y:S02]  /*0990*/  FSETP.GTU.AND P6, PT, R3, RZ, PT ;  /* 0x000000ff0300720b */ /* 0x000fe40003fcc000 */
[----:B------:R-:W-:-:S02]  /*09a0*/  CS2R R38, SRZ ;  /* 0x0000000000267805 */ /* 0x000fc4000001ff00 */
[----:B------:R-:W-:Y:S01]  /*09b0*/  IADD3.X R25, R12, UR11, RZ, P1, !PT ;  /* 0x0000000b0c197c10 */ /* 0x000fe20008ffe4ff */
[----:B0-----:R-:W-:Y:S01]  /*09c0*/  IMAD.WIDE R18, R109, 0x8, R30 ;  /* 0x000000086d127825 */ /* 0x001fe200078e021e */
[----:B------:R-:W-:Y:S02]  /*09d0*/  SHF.R.U32.HI R29, RZ, 0x1e, R11 ;  /* 0x0000001eff1d7819 */ /* 0x000fe4000001160b */
[----:B------:R-:W-:Y:S02]  /*09e0*/  FSETP.GTU.AND P1, PT, R44, RZ, PT ;  /* 0x000000ff2c00720b */ /* 0x000fe40003f2c000 */
[----:B------:R-:W-:Y:S01]  /*09f0*/  FSEL R26, R3, RZ, P6 ;  /* 0x000000ff031a7208 */ /* 0x000fe20003000000 */
[----:B------:R0:W2:Y:S01]  /*0a00*/  @!P0 LDG.E.EL.64 R38, desc[UR4][R18.64] ;  /* 0x0000000412268981 */ /* 0x0000a2000c2e1b00 */
[----:B------:R-:W-:Y:S02]  /*0a10*/  FSETP.NAN.AND P6, PT, R23, R23, PT ;  /* 0x000000171700720b */ /* 0x000fe40003fc8000 */
[----:B------:R-:W-:-:S02]  /*0a20*/  LOP3.LUT R29, R29, 0x2, RZ, 0xc0, !PT ;  /* 0x000000021d1d7812 */ /* 0x000fc400078ec0ff */
[----:B------:R-:W-:Y:S02]  /*0a30*/  FSEL R44, R44, RZ, P1 ;  /* 0x000000ff2c2c7208 */ /* 0x000fe40000800000 */
[----:B------:R-:W-:Y:S02]  /*0a40*/  FSETP.GEU.AND P1, PT, R26, 1, PT ;  /* 0x3f8000001a00780b */ /* 0x000fe40003f2e000 */
[----:B------:R-:W-:Y:S02]  /*0a50*/  @P5 FSEL R23, R23, 1, P6 ;  /* 0x3f80000017175808 */ /* 0x000fe40003000000 */
[----:B------:R-:W-:Y:S02]  /*0a60*/  IADD3 R29, P6, R10, R29, RZ ;  /* 0x0000001d0a1d7210 */ /* 0x000fe40007fde0ff */
[----:B------:R-:W-:-:S03]  /*0a70*/  FSETP.GEU.AND P5, PT, R44, 1, PT ;  /* 0x3f8000002c00780b */ /* 0x000fc60003fae000 */
[----:B------:R-:W-:Y:S01]  /*0a80*/  IMAD.X R34, RZ, RZ, R11, P6 ;  /* 0x000000ffff227224 */ /* 0x000fe200030e060b */
[----:B------:R-:W-:-:S04]  /*0a90*/  FSETP.NAN.AND P6, PT, R26, R26, PT ;  /* 0x0000001a1a00720b */ /* 0x000fc80003fc8000 */
[----:B------:R-:W-:Y:S02]  /*0aa0*/  @P1 FSEL R26, R26, 1, P6 ;  /* 0x3f8000001a1a1808 */ /* 0x000fe40003000000 */
[C---:B------:R-:W-:Y:S02]  /*0ab0*/  FSETP.NAN.AND P6, PT, R44.reuse, R44, PT ;  /* 0x0000002c2c00720b */ /* 0x040fe40003fc8000 */
[----:B------:R-:W-:Y:S02]  /*0ac0*/  IADD3 R49, P1, R28, R43, RZ ;  /* 0x0000002b1c317210 */ /* 0x000fe40007f3e0ff */
[----:B------:R-:W-:Y:S02]  /*0ad0*/  @P5 FSEL R44, R44, 1, P6 ;  /* 0x3f8000002c2c5808 */ /* 0x000fe40003000000 */
[----:B------:R-:W-:Y:S01]  /*0ae0*/  IADD3 R51, P5, R20, R43, RZ ;  /* 0x0000002b14337210 */ /* 0x000fe20007fbe0ff */
[----:B------:R-:W-:Y:S02]  /*0af0*/  IMAD.MOV.U32 R27, RZ, RZ, RZ ;  /* 0x000000ffff1b7224 */ /* 0x000fe400078e00ff */
[--C-:B------:R-:W-:Y:S01]  /*0b00*/  IMAD.X R8, R53, 0x1, R32.reuse, P1 ;  /* 0x0000000135087824 */ /* 0x100fe200008e0620 */
[----:B------:R-:W-:Y:S01]  /*0b10*/  IADD3 R55, P1, R4, R43, RZ ;  /* 0x0000002b04377210 */ /* 0x000fe20007f3e0ff */
[--C-:B0-----:R-:W-:Y:S01]  /*0b20*/  IMAD.X R18, R35, 0x1, R32.reuse, P5 ;  /* 0x0000000123127824 */ /* 0x101fe200028e0620 */
[----:B------:R-:W-:Y:S01]  /*0b30*/  IADD3 R57, P5, R22, R43, RZ ;  /* 0x0000002b16397210 */ /* 0x000fe20007fbe0ff */
[----:B------:R0:W2:Y:S02]  /*0b40*/  @P3 LDG.E.EL R27, desc[UR4][R24.64] ;  /* 0x00000004181b3981 */ /* 0x0000a4000c2e1900 */
[----:B------:R-:W-:-:S02]  /*0b50*/  IMAD.X R36, R33, 0x1, R32, P1 ;  /* 0x0000000121247824 */ /* 0x000fc400008e0620 */
[----:B------:R-:W-:Y:S01]  /*0b60*/  IMAD.X R50, R15, 0x1, R32, P5 ;  /* 0x000000010f327824 */ /* 0x000fe200028e0620 */
[----:B------:R-:W-:Y:S02]  /*0b70*/  IADD3 R14, P5, R16, R51, RZ ;  /* 0x00000033100e7210 */ /* 0x000fe40007fbe0ff */
[----:B0-----:R-:W-:-:S03]  /*0b80*/  IADD3 R24, P1, R16, R49, RZ ;  /* 0x0000003110187210 */ /* 0x001fc60007f3e0ff */
[----:B------:R-:W-:Y:S01]  /*0b90*/  IMAD.X R31, R9, 0x1, R18, P5 ;  /* 0x00000001091f7824 */ /* 0x000fe200028e0612 */
[----:B------:R-:W-:Y:S02]  /*0ba0*/  IADD3 R10, P5, R16, R57, RZ ;  /* 0x00000039100a7210 */ /* 0x000fe40007fbe0ff */
[----:B------:R-:W-:Y:S01]  /*0bb0*/  SHF.L.U64.HI R42, R47, 0x2, R42 ;  /* 0x000000022f2a7819 */ /* 0x000fe2000001022a */
[--C-:B------:R-:W-:Y:S01]  /*0bc0*/  IMAD.X R37, R9, 0x1, R8.reuse, P1 ;  /* 0x0000000109257824 */ /* 0x100fe200008e0608 */
[----:B------:R-:W-:Y:S01]  /*0bd0*/  IADD3 R12, P1, R16, R55, RZ ;  /* 0x00000037100c7210 */ /* 0x000fe20007f3e0ff */
[----:B------:R-:W-:Y:S01]  /*0be0*/  IMAD.SHL.U32 R47, R47, 0x4, RZ ;  /* 0x000000042f2f7824 */ /* 0x000fe200078e00ff */
[----:B------:R-:W-:Y:S01]  /*0bf0*/  SHF.L.U64.HI R19, R49, 0x2, R8 ;  /* 0x0000000231137819 */ /* 0x000fe20000010208 */
[C---:B------:R-:W-:Y:S02]  /*0c00*/  IMAD.X R21, R9.reuse, 0x1, R50, P5 ;  /* 0x0000000109157824 */ /* 0x040fe400028e0632 */
[----:B------:R-:W-:Y:S01]  /*0c10*/  IMAD.X R25, R9, 0x1, R36, P1 ;  /* 0x0000000109197824 */ /* 0x000fe200008e0624 */
[----:B------:R-:W-:Y:S01]  /*0c20*/  IADD3 R116, P1, R116, UR6, RZ ;  /* 0x0000000674747c10 */ /* 0x000fe2000ff3e0ff */
[----:B------:R-:W-:Y:S01]  /*0c30*/  IMAD.SHL.U32 R49, R49, 0x4, RZ ;  /* 0x0000000431317824 */ /* 0x000fe200078e00ff */
[----:B------:R-:W-:-:S02]  /*0c40*/  IADD3 R114, P5, R47, UR6, RZ ;  /* 0x000000062f727c10 */ /* 0x000fc4000ffbe0ff */
[----:B------:R-:W-:Y:S02]  /*0c50*/  IADD3.X R117, R46, UR7, RZ, P1, !PT ;  /* 0x000000072e757c10 */ /* 0x000fe40008ffe4ff */
[----:B------:R-:W-:Y:S02]  /*0c60*/  IADD3.X R115, R42, UR7, RZ, P5, !PT ;  /* 0x000000072a737c10 */ /* 0x000fe4000affe4ff */
[C---:B------:R-:W-:Y:S01]  /*0c70*/  SHF.L.U64.HI R30, R51.reuse, 0x2, R18 ;  /* 0x00000002331e7819 */ /* 0x040fe20000010212 */
[----:B------:R-:W-:Y:S01]  /*0c80*/  IMAD.SHL.U32 R18, R51, 0x4, RZ ;  /* 0x0000000433127824 */ /* 0x000fe200078e00ff */
[----:B------:R-:W-:Y:S02]  /*0c90*/  IADD3 R74, P1, R47, UR12, RZ ;  /* 0x0000000c2f4a7c10 */ /* 0x000fe4000ff3e0ff */
[----:B------:R-:W-:Y:S02]  /*0ca0*/  IADD3 R102, P5, R49, UR6, RZ ;  /* 0x0000000631667c10 */ /* 0x000fe4000ffbe0ff */
[----:B------:R-:W-:Y:S01]  /*0cb0*/  IADD3.X R75, R42, UR13, RZ, P1, !PT ;  /* 0x0000000d2a4b7c10 */ /* 0x000fe20008ffe4ff */
[----:B------:R-:W-:Y:S01]  /*0cc0*/  IMAD.SHL.U32 R42, R55, 0x4, RZ ;  /* 0x00000004372a7824 */ /* 0x000fe200078e00ff */
[----:B------:R-:W-:-:S02]  /*0cd0*/  IADD3.X R103, R19, UR7, RZ, P5, !PT ;  /* 0x0000000713677c10 */ /* 0x000fc4000affe4ff */
[----:B------:R-:W-:Y:S02]  /*0ce0*/  IADD3 R72, P5, R18, UR6, RZ ;  /* 0x0000000612487c10 */ /* 0x000fe4000ffbe0ff */
[----:B------:R-:W-:Y:S02]  /*0cf0*/  IADD3 R59, P6, R148, R43, RZ ;  /* 0x0000002b943b7210 */ /* 0x000fe40007fde0ff */
[----:B------:R-:W-:Y:S02]  /*0d00*/  IADD3 R51, P1, R0, R43, RZ ;  /* 0x0000002b00337210 */ /* 0x000fe40007f3e0ff */
[C---:B------:R-:W-:Y:S01]  /*0d10*/  SHF.L.U64.HI R50, R57.reuse, 0x2, R50 ;  /* 0x0000000239327819 */ /* 0x040fe20000010232 */
[----:B------:R-:W-:Y:S01]  /*0d20*/  IMAD.SHL.U32 R57, R57, 0x4, RZ ;  /* 0x0000000439397824 */ /* 0x000fe200078e00ff */
[----:B------:R-:W-:Y:S02]  /*0d30*/  IADD3.X R73, R30, UR7, RZ, P5, !PT ;  /* 0x000000071e497c10 */ /* 0x000fe4000affe4ff */
[----:B------:R-:W-:-:S02]  /*0d40*/  SHF.L.U64.HI R36, R55, 0x2, R36 ;  /* 0x0000000237247819 */ /* 0x000fc40000010224 */
[----:B------:R-:W-:Y:S01]  /*0d50*/  IADD3 R100, P5, R42, UR6, RZ ;  /* 0x000000062a647c10 */ /* 0x000fe2000ffbe0ff */
[--C-:B------:R-:W-:Y:S01]  /*0d60*/  IMAD.X R52, R159, 0x1, R32.reuse, P6 ;  /* 0x000000019f347824 */ /* 0x100fe200030e0620 */
[C---:B------:R-:W-:Y:S01]  /*0d70*/  SHF.L.U64.HI R37, R24.reuse, 0x2, R37 ;  /* 0x0000000218257819 */ /* 0x040fe20000010225 */
[----:B------:R-:W-:Y:S01]  /*0d80*/  IMAD.X R32, R143, 0x1, R32, P1 ;  /* 0x000000018f207824 */ /* 0x000fe200008e0620 */
[----:B------:R-:W-:Y:S01]  /*0d90*/  IADD3.X R101, R36, UR7, RZ, P5, !PT ;  /* 0x0000000724657c10 */ /* 0x000fe2000affe4ff */
[----:B------:R-:W-:Y:S01]  /*0da0*/  IMAD.SHL.U32 R24, R24, 0x4, RZ ;  /* 0x0000000418187824 */ /* 0x000fe200078e00ff */
[----:B------:R-:W-:Y:S02]  /*0db0*/  IADD3 R96, P1, R57, UR6, RZ ;  /* 0x0000000639607c10 */ /* 0x000fe4000ff3e0ff */
[----:B------:R-:W-:Y:S02]  /*0dc0*/  IADD3 R62, P5, R57, UR12, RZ ;  /* 0x0000000c393e7c10 */ /* 0x000fe4000ffbe0ff */
[----:B------:R-:W-:-:S02]  /*0dd0*/  IADD3 R7, P6, R16, R59, RZ ;  /* 0x0000003b10077210 */ /* 0x000fc40007fde0ff */
[----:B------:R-:W-:Y:S02]  /*0de0*/  IADD3.X R97, R50, UR7, RZ, P1, !PT ;  /* 0x0000000732617c10 */ /* 0x000fe40008ffe4ff */
[C---:B------:R-:W-:Y:S01]  /*0df0*/  SHF.L.U64.HI R31, R14.reuse, 0x2, R31 ;  /* 0x000000020e1f7819 */ /* 0x040fe2000001021f */
[----:B------:R-:W-:Y:S01]  /*0e00*/  IMAD.SHL.U32 R14, R14, 0x4, RZ ;  /* 0x000000040e0e7824 */ /* 0x000fe200078e00ff */
[----:B------:R-:W-:Y:S01]  /*0e10*/  IADD3.X R63, R50, UR13, RZ, P5, !PT ;  /* 0x0000000d323f7c10 */ /* 0x000fe2000affe4ff */
[----:B------:R-:W-:Y:S01]  /*0e20*/  IMAD.X R8, R9, 0x1, R52, P6 ;  /* 0x0000000109087824 */ /* 0x000fe200030e0634 */
[----:B------:R-:W-:Y:S02]  /*0e30*/  IADD3 R56, P1, R24, UR8, RZ ;  /* 0x0000000818387c10 */ /* 0x000fe4000ff3e0ff */
[----:B------:R-:W-:Y:S02]  /*0e40*/  IADD3 R66, P5, R24, UR10, RZ ;  /* 0x0000000a18427c10 */ /* 0x000fe4000ffbe0ff */
[----:B------:R-:W-:-:S02]  /*0e50*/  IADD3 R48, P6, R49, UR12, RZ ;  /* 0x0000000c31307c10 */ /* 0x000fc4000ffde0ff */
[C---:B------:R-:W-:Y:S01]  /*0e60*/  SHF.L.U64.HI R25, R12.reuse, 0x2, R25 ;  /* 0x000000020c197819 */ /* 0x040fe20000010219 */
[----:B------:R-:W-:Y:S01]  /*0e70*/  IMAD.SHL.U32 R12, R12, 0x4, RZ ;  /* 0x000000040c0c7824 */ /* 0x000fe200078e00ff */
[----:B------:R-:W-:Y:S02]  /*0e80*/  IADD3.X R57, R37, UR9, RZ, P1, !PT ;  /* 0x0000000925397c10 */ /* 0x000fe40008ffe4ff */
[----:B------:R-:W-:Y:S02]  /*0e90*/  IADD3.X R67, R37, UR11, RZ, P5, !PT ;  /* 0x0000000b25437c10 */ /* 0x000fe4000affe4ff */
[----:B------:R-:W-:Y:S02]  /*0ea0*/  IADD3 R106, P1, R14, UR8, RZ ;  /* 0x000000080e6a7c10 */ /* 0x000fe4000ff3e0ff */
[----:B------:R-:W-:Y:S02]  /*0eb0*/  IADD3 R112, P5, R14, UR10, RZ ;  /* 0x0000000a0e707c10 */ /* 0x000fe4000ffbe0ff */
[----:B------:R-:W-:-:S02]  /*0ec0*/  IADD3.X R49, R19, UR13, RZ, P6, !PT ;  /* 0x0000000d13317c10 */ /* 0x000fc4000b7fe4ff */
[----:B------:R-:W-:Y:S02]  /*0ed0*/  IADD3 R18, P6, R18, UR12, RZ ;  /* 0x0000000c12127c10 */ /* 0x000fe4000ffde0ff */
[C---:B------:R-:W-:Y:S01]  /*0ee0*/  SHF.L.U64.HI R21, R10.reuse, 0x2, R21 ;  /* 0x000000020a157819 */ /* 0x040fe20000010215 */
[----:B------:R-:W-:Y:S01]  /*0ef0*/  IMAD.SHL.U32 R10, R10, 0x4, RZ ;  /* 0x000000040a0a7824 */ /* 0x000fe200078e00ff */
[----:B------:R-:W-:Y:S02]  /*0f00*/  IADD3.X R107, R31, UR9, RZ, P1, !PT ;  /* 0x000000091f6b7c10 */ /* 0x000fe40008ffe4ff */
[----:B------:R-:W-:Y:S02]  /*0f10*/  IADD3.X R113, R31, UR11, RZ, P5, !PT ;  /* 0x0000000b1f717c10 */ /* 0x000fe4000affe4ff */
[----:B------:R-:W-:Y:S02]  /*0f20*/  IADD3 R110, P1, R12, UR8, RZ ;  /* 0x000000080c6e7c10 */ /* 0x000fe4000ff3e0ff */
[----:B------:R-:W-:Y:S01]  /*0f30*/  IADD3 R80, P5, R12, UR10, RZ ;  /* 0x0000000a0c507c10 */ /* 0x000fe2000ffbe0ff */
[----:B------:R-:W-:Y:S01]  /*0f40*/  IMAD.SHL.U32 R90, R7, 0x4, RZ ;  /* 0x00000004075a7824 */ /* 0x000fe200078e00ff */
[C---:B------:R-:W-:Y:S01]  /*0f50*/  SHF.L.U64.HI R52, R59.reuse, 0x2, R52 ;  /* 0x000000023b347819 */ /* 0x040fe20000010234 */
[----:B------:R-:W-:Y:S01]  /*0f60*/  IMAD.SHL.U32 R59, R59, 0x4, RZ ;  /* 0x000000043b3b7824 */ /* 0x000fe200078e00ff */
[----:B------:R-:W-:-:S02]  /*0f70*/  IADD3.X R19, R30, UR13, RZ, P6, !PT ;  /* 0x0000000d1e137c10 */ /* 0x000fc4000b7fe4ff */
[----:B------:R-:W-:Y:S01]  /*0f80*/  SHF.L.U64.HI R34, R29, 0x1, R34 ;  /* 0x000000011d227819 */ /* 0x000fe20000010222 */
[----:B------:R-:W-:Y:S01]  /*0f90*/  IMAD.MOV.U32 R99, RZ, RZ, RZ ;  /* 0x000000ffff637224 */ /* 0x000fe200078e00ff */
[----:B------:R-:W-:Y:S01]  /*0fa0*/  IADD3 R42, P6, R42, UR12, RZ ;  /* 0x0000000c2a2a7c10 */ /* 0x000fe2000ffde0ff */
[----:B------:R-:W-:Y:S01]  /*0fb0*/  IMAD.WIDE R74, R13, 0x4, R74 ;  /* 0x000000040d4a7825 */ /* 0x000fe200078e024a */
[----:B------:R-:W-:Y:S02]  /*0fc0*/  IADD3.X R111, R25, UR9, RZ, P1, !PT ;  /* 0x00000009196f7c10 */ /* 0x000fe40008ffe4ff */
[----:B------:R-:W-:Y:S02]  /*0fd0*/  CS2R R128, SRZ ;  /* 0x0000000000807805 */ /* 0x000fe4000001ff00 */
[----:B------:R-:W-:Y:S01]  /*0fe0*/  IADD3.X R81, R25, UR11, RZ, P5, !PT ;  /* 0x0000000b19517c10 */ /* 0x000fe2000affe4ff */
[----:B------:R-:W-:Y:S01]  /*0ff0*/  IMAD.SHL.U32 R65, R2, 0x8, RZ ;  /* 0x0000000802417824 */ /* 0x000fe200078e00ff */
[----:B------:R-:W-:Y:S01]  /*1000*/  IADD3 R94, P1, R10, UR8, RZ ;  /* 0x000000080a5e7c10 */ /* 0x000fe2000ff3e0ff */
[----:B------:R-:W-:Y:S01]  /*1010*/  IMAD.SHL.U32 R29, R29, 0x2, RZ ;  /* 0x000000021d1d7824 */ /* 0x000fe200078e00ff */
[----:B------:R-:W-:Y:S01]  /*1020*/  IADD3 R68, P5, R10, UR10, RZ ;  /* 0x0000000a0a447c10 */ /* 0x000fe2000ffbe0ff */
[----:B------:R-:W-:Y:S01]  /*1030*/  IMAD.MOV.U32 R3, RZ, RZ, RZ ;  /* 0x000000ffff037224 */ /* 0x000fe200078e00ff */
[----:B------:R-:W-:Y:S01]  /*1040*/  IADD3.X R43, R36, UR13, RZ, P6, !PT ;  /* 0x0000000d242b7c10 */ /* 0x000fe2000b7fe4ff */
[----:B------:R0:W2:Y:S01]  /*1050*/  @!P0 LDG.E.EL R99, desc[UR4][R74.64] ;  /* 0x000000044a638981 */ /* 0x0000a2000c2e1900 */
[----:B------:R-:W-:-:S02]  /*1060*/  IADD3 R46, P6, R59, UR6, RZ ;  /* 0x000000063b2e7c10 */ /* 0x000fc4000ffde0ff */
[----:B------:R-:W-:Y:S02]  /*1070*/  SHF.L.U64.HI R10, R7, 0x2, R8 ;  /* 0x00000002070a7819 */ /* 0x000fe40000010208 */
[----:B------:R-:W-:Y:S02]  /*1080*/  CS2R R138, SRZ ;  /* 0x00000000008a7805 */ /* 0x000fe4000001ff00 */
[----:B------:R-:W-:Y:S01]  /*1090*/  IADD3.X R95, R21, UR9, RZ, P1, !PT ;  /* 0x00000009155f7c10 */ /* 0x000fe20008ffe4ff */
[----:B------:R-:W-:Y:S01]  /*10a0*/  IMAD.MOV.U32 R11, RZ, RZ, RZ ;  /* 0x000000ffff0b7224 */ /* 0x000fe200078e00ff */
[----:B------:R-:W-:Y:S01]  /*10b0*/  IADD3.X R69, R21, UR11, RZ, P5, !PT ;  /* 0x0000000b15457c10 */ /* 0x000fe2000affe4ff */
[----:B------:R-:W2:Y:S01]  /*10c0*/  @P3 LDG.E.EL R140, desc[UR4][R112.64] ;  /* 0x00000004708c3981 */ /* 0x000ea2000c2e1900 */
[----:B------:R-:W-:Y:S02]  /*10d0*/  IADD3 R7, P1, R16, R51, RZ ;  /* 0x0000003310077210 */ /* 0x000fe40007f3e0ff */
[----:B------:R-:W-:Y:S01]  /*10e0*/  IADD3 R50, P5, R90, UR8, RZ ;  /* 0x000000085a327c10 */ /* 0x000fe2000ffbe0ff */
[----:B------:R-:W-:Y:S01]  /*10f0*/  IMAD.SHL.U32 R36, R51, 0x4, RZ ;  /* 0x0000000433247824 */ /* 0x000fe200078e00ff */
[----:B------:R-:W-:-:S02]  /*1100*/  IADD3.X R47, R52, UR7, RZ, P6, !PT ;  /* 0x00000007342f7c10 */ /* 0x000fc4000b7fe4ff */
[----:B------:R-:W-:Y:S01]  /*1110*/  SHF.L.U64.HI R12, R51, 0x2, R32 ;  /* 0x00000002330c7819 */ /* 0x000fe20000010220 */
[----:B------:R-:W-:Y:S01]  /*1120*/  IMAD.WIDE R18, R13, 0x4, R18 ;  /* 0x000000040d127825 */ /* 0x000fe200078e0212 */
[----:B------:R-:W-:Y:S01]  /*1130*/  IADD3 R88, P6, R59, UR12, RZ ;  /* 0x0000000c3b587c10 */ /* 0x000fe2000ffde0ff */
[----:B------:R1:W2:Y:S01]  /*1140*/  @P2 LDG.E.EL R138, desc[UR4][R106.64] ;  /* 0x000000046a8a2981 */ /* 0x0002a2000c2e1900 */
[----:B------:R-:W-:Y:S01]  /*1150*/  IADD3.X R51, R10, UR9, RZ, P5, !PT ;  /* 0x000000090a337c10 */ /* 0x000fe2000affe4ff */
[----:B------:R-:W-:Y:S01]  /*1160*/  IMAD.X R8, R9, 0x1, R32, P1 ;  /* 0x0000000109087824 */ /* 0x000fe200008e0620 */
[----:B------:R-:W-:Y:S01]  /*1170*/  IADD3 R21, P5, R29, R6, RZ ;  /* 0x000000061d157210 */ /* 0x000fe20007fbe0ff */
[----:B------:R-:W2:Y:S01]  /*1180*/  @!P0 LDG.E.EL R129, desc[UR4][R18.64] ;  /* 0x0000000412818981 */ /* 0x000ea2000c2e1900 */
[----:B------:R-:W-:Y:S02]  /*1190*/  IADD3.X R89, R52, UR13, RZ, P6, !PT ;  /* 0x0000000d34597c10 */ /* 0x000fe4000b7fe4ff */
[----:B------:R-:W-:Y:S01]  /*11a0*/  IADD3 R90, P1, R90, UR10, RZ ;  /* 0x0000000a5a5a7c10 */ /* 0x000fe2000ff3e0ff */
[----:B------:R-:W2:Y:S01]  /*11b0*/  @P3 LDG.E.EL R139, desc[UR4][R80.64] ;  /* 0x00000004508b3981 */ /* 0x000ea2000c2e1900 */
[----:B------:R-:W-:Y:S01]  /*11c0*/  IADD3 R24, P6, R36, UR6, RZ ;  /* 0x0000000624187c10 */ /* 0x000fe2000ffde0ff */
[----:B------:R-:W-:Y:S01]  /*11d0*/  IMAD.X R14, R34, 0x1, R149, P5 ;  /* 0x00000001220e7824 */ /* 0x000fe200028e0695 */
[----:B------:R-:W-:-:S02]  /*11e0*/  IADD3.X R91, R10, UR11, RZ, P1, !PT ;  /* 0x0000000b0a5b7c10 */ /* 0x000fc40008ffe4ff */
[----:B------:R-:W-:Y:S02]  /*11f0*/  IADD3.X R25, R12, UR7, RZ, P6, !PT ;  /* 0x000000070c197c10 */ /* 0x000fe4000b7fe4ff */
[C---:B------:R-:W-:Y:S01]  /*1200*/  SHF.L.U64.HI R8, R7.reuse, 0x2, R8 ;  /* 0x0000000207087819 */ /* 0x040fe20000010208 */
[----:B------:R-:W-:Y:S01]  /*1210*/  IMAD.SHL.U32 R7, R7, 0x4, RZ ;  /* 0x0000000407077824 */ /* 0x000fe200078e00ff */
[----:B------:R-:W-:Y:S02]  /*1220*/  IADD3 R10, P1, R16, R21, RZ ;  /* 0x00000015100a7210 */ /* 0x000fe40007f3e0ff */
[----:B------:R-:W-:Y:S02]  /*1230*/  IADD3 R31, P6, R29, R40, RZ ;  /* 0x000000281d1f7210 */ /* 0x000fe40007fde0ff */
[----:B------:R-:W-:Y:S01]  /*1240*/  IADD3 R36, P5, R36, UR12, RZ ;  /* 0x0000000c24247c10 */ /* 0x000fe2000ffbe0ff */
[C---:B------:R-:W-:Y:S01]  /*1250*/  IMAD.SHL.U32 R104, R21.reuse, 0x4, RZ ;  /* 0x0000000415687824 */ /* 0x040fe200078e00ff */
[--C-:B------:R-:W-:Y:S01]  /*1260*/  SHF.L.U64.HI R30, R21, 0x2, R14.reuse ;  /* 0x00000002151e7819 */ /* 0x100fe2000001020e */
[----:B------:R-:W-:Y:S01]  /*1270*/  IMAD.X R21, R9, 0x1, R14, P1 ;  /* 0x0000000109157824 */ /* 0x000fe200008e060e */
[----:B------:R-:W-:Y:S01]  /*1280*/  IADD3.X R37, R12, UR13, RZ, P5, !PT ;  /* 0x0000000d0c257c10 */ /* 0x000fe2000affe4ff */
[----:B------:R-:W-:Y:S01]  /*1290*/  IMAD.X R12, R34, 0x1, R71, P6 ;  /* 0x00000001220c7824 */ /* 0x000fe200030e0647 */
[----:B------:R-:W-:-:S02]  /*12a0*/  IADD3 R60, P5, R7, UR8, RZ ;  /* 0x00000008073c7c10 */ /* 0x000fc4000ffbe0ff */
[----:B------:R-:W-:Y:S02]  /*12b0*/  IADD3 R54, P1, R7, UR10, RZ ;  /* 0x0000000a07367c10 */ /* 0x000fe4000ff3e0ff */
[----:B------:R-:W-:Y:S02]  /*12c0*/  IADD3 R7, P6, R16, R31, RZ ;  /* 0x0000001f10077210 */ /* 0x000fe40007fde0ff */
[----:B------:R-:W-:Y:S02]  /*12d0*/  IADD3.X R61, R8, UR9, RZ, P5, !PT ;  /* 0x00000009083d7c10 */ /* 0x000fe4000affe4ff */
[----:B------:R-:W-:Y:S01]  /*12e0*/  IADD3.X R55, R8, UR11, RZ, P1, !PT ;  /* 0x0000000b08377c10 */ /* 0x000fe20008ffe4ff */
[----:B------:R-:W-:Y:S01]  /*12f0*/  IMAD.X R8, R9, 0x1, R12, P6 ;  /* 0x0000000109087824 */ /* 0x000fe200030e060c */
[----:B------:R-:W-:Y:S02]  /*1300*/  IADD3 R86, P5, R104, UR6, RZ ;  /* 0x0000000668567c10 */ /* 0x000fe4000ffbe0ff */
[C---:B------:R-:W-:Y:S01]  /*1310*/  SHF.L.U64.HI R21, R10.reuse, 0x2, R21 ;  /* 0x000000020a157819 */ /* 0x040fe20000010215 */
[----:B------:R-:W-:Y:S01]  /*1320*/  IMAD.SHL.U32 R10, R10, 0x4, RZ ;  /* 0x000000040a0a7824 */ /* 0x000fe200078e00ff */
[----:B------:R-:W-:Y:S01]  /*1330*/  IADD3 R104, P6, R104, UR12, RZ ;  /* 0x0000000c68687c10 */ /* 0x000fe2000ffde0ff */
[----:B------:R-:W-:Y:S01]  /*1340*/  IMAD.SHL.U32 R82, R31, 0x4, RZ ;  /* 0x000000041f527824 */ /* 0x000fe200078e00ff */
[----:B------:R-:W-:-:S02]  /*1350*/  IADD3 R119, P1, R29, R28, RZ ;  /* 0x0000001c1d777210 */ /* 0x000fc40007f3e0ff */
[C---:B------:R-:W-:Y:S01]  /*1360*/  SHF.L.U64.HI R8, R7.reuse, 0x2, R8 ;  /* 0x0000000207087819 */ /* 0x040fe20000010208 */
[----:B------:R-:W-:Y:S01]  /*1370*/  IMAD.SHL.U32 R7, R7, 0x4, RZ ;  /* 0x0000000407077824 */ /* 0x000fe200078e00ff */
[----:B------:R-:W-:Y:S02]  /*1380*/  IADD3.X R105, R30, UR13, RZ, P6, !PT ;  /* 0x0000000d1e697c10 */ /* 0x000fe4000b7fe4ff */
[----:B------:R-:W-:Y:S02]  /*1390*/  IADD3.X R87, R30, UR7, RZ, P5, !PT ;  /* 0x000000071e577c10 */ /* 0x000fe4000affe4ff */
[----:B------:R-:W-:Y:S02]  /*13a0*/  IADD3 R58, P6, R10, UR10, RZ ;  /* 0x0000000a0a3a7c10 */ /* 0x000fe4000ffde0ff */
[----:B------:R-:W-:Y:S01]  /*13b0*/  IADD3 R92, P5, R10, UR8, RZ ;  /* 0x000000080a5c7c10 */ /* 0x000fe2000ffbe0ff */
[----:B------:R-:W-:Y:S01]  /*13c0*/  IMAD.X R10, R34, 0x1, R53, P1 ;  /* 0x00000001220a7824 */ /* 0x000fe200008e0635 */
[----:B------:R-:W-:Y:S01]  /*13d0*/  SHF.L.U64.HI R12, R31, 0x2, R12 ;  /* 0x000000021f0c7819 */ /* 0x000fe2000001020c */
[----:B------:R-:W-:Y:S01]  /*13e0*/  IMAD.SHL.U32 R14, R119, 0x4, RZ ;  /* 0x00000004770e7824 */ /* 0x000fe200078e00ff */
[----:B------:R-:W-:-:S02]  /*13f0*/  IADD3 R78, P1, R82, UR6, RZ ;  /* 0x00000006524e7c10 */ /* 0x000fc4000ff3e0ff */
[----:B------:R-:W-:Y:S02]  /*1400*/  IADD3.X R59, R21, UR11, RZ, P6, !PT ;  /* 0x0000000b153b7c10 */ /* 0x000fe4000b7fe4ff */
[----:B------:R-:W-:Y:S02]  /*1410*/  IADD3.X R93, R21, UR9, RZ, P5, !PT ;  /* 0x00000009155d7c10 */ /* 0x000fe4000affe4ff */
[----:B------:R-:W-:Y:S01]  /*1420*/  IADD3 R84, P6, R7, UR10, RZ ;  /* 0x0000000a07547c10 */ /* 0x000fe2000ffde0ff */
[----:B------:R-:W-:Y:S01]  /*1430*/  IMAD.WIDE R62, R13, 0x4, R62 ;  /* 0x000000040d3e7825 */ /* 0x000fe200078e023e */
[----:B------:R-:W-:Y:S02]  /*1440*/  IADD3 R30, P5, R7, UR8, RZ ;  /* 0x00000008071e7c10 */ /* 0x000fe4000ffbe0ff */
[----:B------:R-:W-:Y:S02]  /*1450*/  CS2R R134, SRZ ;  /* 0x0000000000867805 */ /* 0x000fe4000001ff00 */
[----:B------:R-:W-:-:S02]  /*1460*/  IADD3.X R79, R12, UR7, RZ, P1, !PT ;  /* 0x000000070c4f7c10 */ /* 0x000fc40008ffe4ff */
[----:B------:R-:W-:Y:S02]  /*1470*/  CS2R R136, SRZ ;  /* 0x0000000000887805 */ /* 0x000fe4000001ff00 */
[----:B------:R-:W-:Y:S01]  /*1480*/  SHF.L.U64.HI R32, R119, 0x2, R10 ;  /* 0x0000000277207819 */ /* 0x000fe2000001020a */
[----:B------:R-:W-:Y:S01]  /*1490*/  IMAD.MOV.U32 R21, RZ, RZ, RZ ;  /* 0x000000ffff157224 */ /* 0x000fe200078e00ff */
[----:B------:R-:W-:Y:S01]  /*14a0*/  IADD3 R76, P1, R14, UR6, RZ ;  /* 0x000000060e4c7c10 */ /* 0x000fe2000ff3e0ff */
[----:B------:R-:W2:Y:S01]  /*14b0*/  @!P0 LDG.E.EL R128, desc[UR4][R62.64] ;  /* 0x000000043e808981 */ /* 0x000ea2000c2e1900 */
[----:B------:R-:W-:Y:S02]  /*14c0*/  IADD3.X R85, R8, UR11, RZ, P6, !PT ;  /* 0x0000000b08557c10 */ /* 0x000fe4000b7fe4ff */
[----:B------:R-:W-:Y:S01]  /*14d0*/  IADD3.X R31, R8, UR9, RZ, P5, !PT ;  /* 0x00000009081f7c10 */ /* 0x000fe2000affe4ff */
[----:B------:R-:W2:Y:S01]  /*14e0*/  @P2 LDG.E.EL R21, desc[UR4][R56.64] ;  /* 0x0000000438152981 */ /* 0x000ea2000c2e1900 */
[----:B------:R-:W-:-:S02]  /*14f0*/  IADD3 R82, P6, R82, UR12, RZ ;  /* 0x0000000c52527c10 */ /* 0x000fc4000ffde0ff */
[C---:B------:R-:W-:Y:S01]  /*1500*/  ISETP.GE.AND P5, PT, R45.reuse, 0x2, PT ;  /* 0x000000022d00780c */ /* 0x040fe20003fa6270 */
[----:B------:R-:W-:Y:S01]  /*1510*/  IMAD.SHL.U32 R45, R45, 0x4, RZ ;  /* 0x000000042d2d7824 */ /* 0x000fe200078e00ff */
[----:B------:R-:W-:Y:S01]  /*1520*/  IADD3.X R77, R32, UR7, RZ, P1, !PT ;  /* 0x00000007204d7c10 */ /* 0x000fe20008ffe4ff */
[----:B------:R-:W2:Y:S01]  /*1530*/  @P2 LDG.E.EL R135, desc[UR4][R94.64] ;  /* 0x000000045e872981 */ /* 0x000ea2000c2e1900 */
[----:B------:R-:W-:Y:S02]  /*1540*/  IADD3 R7, P1, R16, R119, RZ ;  /* 0x0000007710077210 */ /* 0x000fe40007f3e0ff */
[----:B------:R-:W-:Y:S01]  /*1550*/  IADD3.X R83, R12, UR13, RZ, P6, !PT ;  /* 0x0000000d0c537c10 */ /* 0x000fe2000b7fe4ff */
[----:B------:R-:W2:Y:S01]  /*1560*/  @P3 LDG.E.EL R136, desc[UR4][R68.64] ;  /* 0x0000000444883981 */ /* 0x000ea2000c2e1900 */
[----:B------:R-:W-:Y:S01]  /*1570*/  ISETP.LT.AND P6, PT, R5, 0x100, !P5 ;  /* 0x000001000500780c */ /* 0x000fe20006fc1270 */
[----:B------:R-:W-:Y:S01]  /*1580*/  IMAD.WIDE R114, R45, 0x4, R114 ;  /* 0x000000042d727825 */ /* 0x000fe200078e0272 */
[----:B------:R-:W-:Y:S01]  /*1590*/  CS2R R132, SRZ ;  /* 0x0000000000847805 */ /* 0x000fe2000001ff00 */
[----:B------:R-:W3:Y:S02]  /*15a0*/  @P3 LDG.E.EL R134, desc[UR4][R90.64] ;  /* 0x000000045a863981 */ /* 0x000ee4000c2e1900 */
[----:B------:R-:W-:Y:S01]  /*15b0*/  IMAD.WIDE R118, R13, 0x4, R48 ;  /* 0x000000040d767825 */ /* 0x000fe200078e0230 */
[----:B------:R-:W-:-:S02]  /*15c0*/  CS2R R130, SRZ ;  /* 0x0000000000827805 */ /* 0x000fc4000001ff00 */
[----:B------:R-:W-:Y:S01]  /*15d0*/  CS2R R126, SRZ ;  /* 0x00000000007e7805 */ /* 0x000fe2000001ff00 */
[----:B------:R-:W3:Y:S01]  /*15e0*/  @P2 LDG.E.EL R132, desc[UR4][R50.64] ;  /* 0x0000000432842981 */ /* 0x000ee2000c2e1900 */
[----:B------:R-:W-:Y:S01]  /*15f0*/  IMAD.X R8, R9, 0x1, R10, P1 ;  /* 0x0000000109087824 */ /* 0x000fe200008e060a */
[----:B------:R-:W-:Y:S01]  /*1600*/  IADD3 R48, P1, R14, UR12, RZ ;  /* 0x0000000c0e307c10 */ /* 0x000fe2000ff3e0ff */
[----:B------:R-:W-:Y:S01]  /*1610*/  IMAD.SHL.U32 R10, R7, 0x4, RZ ;  /* 0x00000004070a7824 */ /* 0x000fe200078e00ff */
[----:B------:R-:W3:Y:S01]  /*1620*/  @P3 LDG.E.EL R131, desc[UR4][R54.64] ;  /* 0x0000000436833981 */ /* 0x000ee2000c2e1900 */
[----:B------:R-:W-:Y:S01]  /*1630*/  IMAD.WIDE R114, R65, 0x4, R114 ;  /* 0x0000000441727825 */ /* 0x000fe200078e0272 */
[----:B------:R-:W-:Y:S02]  /*1640*/  IADD3.X R49, R32, UR13, RZ, P1, !PT ;  /* 0x0000000d20317c10 */ /* 0x000fe40008ffe4ff */
[----:B------:R-:W-:Y:S01]  /*1650*/  SHF.L.U64.HI R12, R7, 0x2, R8 ;  /* 0x00000002070c7819 */ /* 0x000fe20000010208 */
[C---:B------:R-:W-:Y:S01]  /*1660*/  IMAD.WIDE R116, R45.reuse, 0x4, R116 ;  /* 0x000000042d747825 */ /* 0x040fe200078e0274 */
[----:B0-----:R-:W-:Y:S01]  /*1670*/  IADD3 R74, P1, R10, UR8, RZ ;  /* 0x000000080a4a7c10 */ /* 0x001fe2000ff3e0ff */
[----:B------:R0:W3:Y:S03]  /*1680*/  @P6 LDG.E.EL R3, desc[UR4][R114.64] ;  /* 0x0000000472036981 */ /* 0x0000e6000c2e1900 */
[----:B------:R-:W-:Y:S01]  /*1690*/  IADD3.X R75, R12, UR9, RZ, P1, !PT ;  /* 0x000000090c4b7c10 */ /* 0x000fe20008ffe4ff */
[C---:B-1----:R-:W-:Y:S01]  /*16a0*/  IMAD.WIDE R106, R45.reuse, 0x4, R72 ;  /* 0x000000042d6a7825 */ /* 0x042fe200078e0248 */
[----:B------:R-:W3:Y:S03]  /*16b0*/  @P2 LDG.E.EL R130, desc[UR4][R60.64] ;  /* 0x000000043c822981 */ /* 0x000ee6000c2e1900 */
[----:B------:R-:W-:Y:S01]  /*16c0*/  IMAD.WIDE R102, R45, 0x4, R102 ;  /* 0x000000042d667825 */ /* 0x000fe200078e0266 */
[----:B------:R-:W3:Y:S01]  /*16d0*/  @P3 LDG.E.EL R124, desc[UR4][R58.64] ;  /* 0x000000043a7c3981 */ /* 0x000ee2000c2e1900 */
[----:B0-----:R-:W-:-:S02]  /*16e0*/  IADD3 R115, P1, R29, R20, RZ ;  /* 0x000000141d737210 */ /* 0x001fc40007f3e0ff */
[C---:B------:R-:W-:Y:S01]  /*16f0*/  IMAD.WIDE R100, R45.reuse, 0x4, R100 ;  /* 0x000000042d647825 */ /* 0x040fe200078e0264 */
[----:B------:R-:W-:Y:S02]  /*1700*/  CS2R R122, SRZ ;  /* 0x00000000007a7805 */ /* 0x000fe4000001ff00 */
[----:B------:R-:W-:Y:S01]  /*1710*/  CS2R R120, SRZ ;  /* 0x0000000000787805 */ /* 0x000fe2000001ff00 */
[----:B------:R-:W3:Y:S01]  /*1720*/  @!P0 LDG.E.EL R133, desc[UR4][R118.64] ;  /* 0x0000000476858981 */ /* 0x000ee2000c2e1900 */
[----:B------:R-:W-:Y:S01]  /*1730*/  IMAD.X R32, R34, 0x1, R35, P1 ;  /* 0x0000000122207824 */ /* 0x000fe200008e0623 */
[----:B------:R-:W-:Y:S01]  /*1740*/  IADD3 R7, P1, R16, R115, RZ ;  /* 0x0000007310077210 */ /* 0x000fe20007f3e0ff */
[----:B------:R-:W-:Y:S02]  /*1750*/  IMAD.MOV.U32 R14, RZ, RZ, RZ ;  /* 0x000000ffff0e7224 */ /* 0x000fe400078e00ff */
[----:B------:R-:W-:-:S04]  /*1760*/  IMAD.WIDE R96, R45, 0x4, R96 ;  /* 0x000000042d607825 */ /* 0x000fc800078e0260 */
[----:B------:R-:W-:Y:S01]  /*1770*/  IMAD.WIDE R88, R13, 0x4, R88 ;  /* 0x000000040d587825 */ /* 0x000fe200078e0258 */
[----:B------:R0:W3:Y:S03]  /*1780*/  @P3 LDG.E.EL R14, desc[UR4][R66.64] ;  /* 0x00000004420e3981 */ /* 0x0000e6000c2e1900 */
[----:B------:R-:W-:Y:S01]  /*1790*/  IMAD.X R8, R9, 0x1, R32, P1 ;  /* 0x0000000109087824 */ /* 0x000fe200008e0620 */
[----:B------:R-:W-:Y:S01]  /*17a0*/  IADD3 R56, P1, R10, UR10, RZ ;  /* 0x0000000a0a387c10 */ /* 0x000fe2000ff3e0ff */
[----:B------:R-:W-:Y:S01]  /*17b0*/  IMAD.SHL.U32 R52, R7, 0x4, RZ ;  /* 0x0000000407347824 */ /* 0x000fe200078e00ff */
[----:B------:R-:W-:Y:S01]  /*17c0*/  CS2R R54, SRZ ;  /* 0x0000000000367805 */ /* 0x000fe2000001ff00 */
[----:B------:R-:W-:Y:S01]  /*17d0*/  IMAD.WIDE R116, R65, 0x4, R116 ;  /* 0x0000000441747825 */ /* 0x000fe200078e0274 */
[----:B------:R-:W-:Y:S01]  /*17e0*/  IADD3.X R57, R12, UR11, RZ, P1, !PT ;  /* 0x0000000b0c397c10 */ /* 0x000fe20008ffe4ff */
[----:B------:R-:W3:Y:S01]  /*17f0*/  @P3 LDG.E.EL R122, desc[UR4][R84.64] ;  /* 0x00000004547a3981 */ /* 0x000ee2000c2e1900 */
[----:B------:R-:W-:-:S02]  /*1800*/  SHF.L.U64.HI R8, R7, 0x2, R8 ;  /* 0x0000000207087819 */ /* 0x000fc40000010208 */
[----:B0-----:R-:W-:Y:S01]  /*1810*/  IADD3 R66, P1, R52, UR8, RZ ;  /* 0x0000000834427c10 */ /* 0x001fe2000ff3e0ff */
[C---:B------:R-:W-:Y:S01]  /*1820*/  IMAD.SHL.U32 R7, R115.reuse, 0x4, RZ ;  /* 0x0000000473077824 */ /* 0x040fe200078e00ff */
[----:B------:R-:W-:Y:S01]  /*1830*/  SHF.L.U64.HI R32, R115, 0x2, R32 ;  /* 0x0000000273207819 */ /* 0x000fe20000010220 */
[----:B------:R0:W3:Y:S01]  /*1840*/  @P6 LDG.E.EL R11, desc[UR4][R116.64] ;  /* 0x00000004740b6981 */ /* 0x0000e2000c2e1900 */
[----:B------:R-:W-:Y:S02]  /*1850*/  IADD3.X R67, R8, UR9, RZ, P1, !PT ;  /* 0x0000000908437c10 */ /* 0x000fe40008ffe4ff */
[----:B------:R-:W-:Y:S01]  /*1860*/  IADD3 R18, P1, R52, UR10, RZ ;  /* 0x0000000a34127c10 */ /* 0x000fe2000ff3e0ff */
[----:B------:R-:W-:-:S04]  /*1870*/  IMAD.WIDE R112, R65, 0x4, R106 ;  /* 0x0000000441707825 */ /* 0x000fc800078e026a */
[----:B------:R-:W-:Y:S01]  /*1880*/  IMAD.WIDE R102, R65, 0x4, R102 ;  /* 0x0000000441667825 */ /* 0x000fe200078e0266 */
[----:B------:R-:W-:-:S03]  /*1890*/  IADD3.X R19, R8, UR11, RZ, P1, !PT ;  /* 0x0000000b08137c10 */ /* 0x000fc60008ffe4ff */
[----:B------:R-:W-:Y:S01]  /*18a0*/  IMAD.WIDE R100, R65, 0x4, R100 ;  /* 0x0000000441647825 */ /* 0x000fe200078e0264 */
[----:B------:R-:W-:-:S03]  /*18b0*/  IADD3 R72, P1, R7, UR6, RZ ;  /* 0x0000000607487c10 */ /* 0x000fc6000ff3e0ff */
[----:B------:R-:W-:Y:S01]  /*18c0*/  IMAD.WIDE R36, R13, 0x4, R36 ;  /* 0x000000040d247825 */ /* 0x000fe200078e0224 */
[----:B------:R-:W-:-:S03]  /*18d0*/  IADD3.X R73, R32, UR7, RZ, P1, !PT ;  /* 0x0000000720497c10 */ /* 0x000fc60008ffe4ff */
[----:B------:R-:W-:Y:S01]  /*18e0*/  IMAD.WIDE R24, R45, 0x4, R24 ;  /* 0x000000042d187825 */ /* 0x000fe200078e0218 */
[----:B0-----:R-:W-:-:S03]  /*18f0*/  IADD3 R117, P1, R29, R4, RZ ;  /* 0x000000041d757210 */ /* 0x001fc60007f3e0ff */
[----:B------:R-:W-:-:S04]  /*1900*/  IMAD.WIDE R46, R45, 0x4, R46 ;  /* 0x000000042d2e7825 */ /* 0x000fc800078e022e */
[----:B------:R-:W-:-:S04]  /*1910*/  IMAD.WIDE R104, R13, 0x4, R104 ;  /* 0x000000040d687825 */ /* 0x000fc800078e0268 */
[----:B------:R-:W-:-:S04]  /*1920*/  IMAD.WIDE R82, R13, 0x4, R82 ;  /* 0x000000040d527825 */ /* 0x000fc800078e0252 */
[----:B------:R-:W-:Y:S01]  /*1930*/  IMAD.WIDE R48, R13, 0x4, R48 ;  /* 0x000000040d307825 */ /* 0x000fe200078e0230 */
[----:B------:R-:W-:Y:S01]  /*1940*/  CS2R R118, SRZ ;  /* 0x0000000000767805 */ /* 0x000fe2000001ff00 */
[----:B------:R-:W3:Y:S02]  /*1950*/  @P3 LDG.E.EL R120, desc[UR4][R56.64] ;  /* 0x0000000438783981 */ /* 0x000ee4000c2e1900 */
[----:B------:R-:W-:Y:S01]  /*1960*/  IMAD.X R52, R34, 0x1, R33, P1 ;  /* 0x0000000122347824 */ /* 0x000fe200008e0621 */
[----:B------:R-:W-:Y:S01]  /*1970*/  IADD3 R106, P1, R7, UR12, RZ ;  /* 0x0000000c076a7c10 */ /* 0x000fe2000ff3e0ff */
[----:B------:R-:W-:Y:S01]  /*1980*/  IMAD.SHL.U32 R64, R117, 0x4, RZ ;  /* 0x0000000475407824 */ /* 0x000fe200078e00ff */
[----:B------:R-:W3:Y:S01]  /*1990*/  @P3 LDG.E.EL R118, desc[UR4][R18.64] ;  /* 0x0000000412763981 */ /* 0x000ee2000c2e1900 */
[----:B------:R-:W-:Y:S01]  /*19a0*/  IMAD.MOV.U32 R10, RZ, RZ, RZ ;  /* 0x000000ffff0a7224 */ /* 0x000fe200078e00ff */
[----:B------:R-:W-:Y:S01]  /*19b0*/  IADD3.X R107, R32, UR13, RZ, P1, !PT ;  /* 0x0000000d206b7c10 */ /* 0x000fe20008ffe4ff */
[----:B------:R-:W-:Y:S01]  /*19c0*/  IMAD.WIDE R114, R13, 0x4, R42 ;  /* 0x000000040d727825 */ /* 0x000fe200078e022a */
[----:B------:R-:W-:Y:S01]  /*19d0*/  SHF.L.U64.HI R8, R117, 0x2, R52 ;  /* 0x0000000275087819 */ /* 0x000fe20000010234 */
[----:B------:R-:W3:Y:S01]  /*19e0*/  @P2 LDG.E.EL R121, desc[UR4][R66.64] ;  /* 0x0000000442792981 */ /* 0x000ee2000c2e1900 */
[----:B------:R-:W-:-:S03]  /*19f0*/  IADD3 R42, P1, R64, UR6, RZ ;  /* 0x00000006402a7c10 */ /* 0x000fc6000ff3e0ff */
[----:B------:R0:W3:Y:S01]  /*1a00*/  @P6 LDG.E.EL R10, desc[UR4][R102.64] ;  /* 0x00000004660a6981 */ /* 0x0000e2000c2e1900 */
[----:B------:R-:W-:Y:S01]  /*1a10*/  IADD3.X R43, R8, UR7, RZ, P1, !PT ;  /* 0x00000007082b7c10 */ /* 0x000fe20008ffe4ff */
[----:B------:R-:W-:Y:S02]  /*1a20*/  IMAD.MOV.U32 R12, RZ, RZ, RZ ;  /* 0x000000ffff0c7224 */ /* 0x000fe400078e00ff */
[----:B------:R-:W-:Y:S01]  /*1a30*/  IMAD.MOV.U32 R7, RZ, RZ, RZ ;  /* 0x000000ffff077224 */ /* 0x000fe200078e00ff */
[----:B------:R-:W3:Y:S04]  /*1a40*/  @!P0 LDG.E.EL R137, desc[UR4][R114.64] ;  /* 0x0000000472898981 */ /* 0x000ee8000c2e1900 */
[----:B------:R1:W3:Y:S01]  /*1a50*/  @P6 LDG.E.EL R12, desc[UR4][R112.64] ;  /* 0x00000004700c6981 */ /* 0x0002e2000c2e1900 */
[----:B0-----:R-:W-:-:S03]  /*1a60*/  IADD3 R102, P1, R64, UR12, RZ ;  /* 0x0000000c40667c10 */ /* 0x001fc6000ff3e0ff */
[----:B------:R0:W3:Y:S01]  /*1a70*/  @P2 LDG.E.EL R7, desc[UR4][R110.64] ;  /* 0x000000046e072981 */ /* 0x0000e2000c2e1900 */
[----:B------:R-:W-:Y:S02]  /*1a80*/  IADD3.X R103, R8, UR13, RZ, P1, !PT ;  /* 0x0000000d08677c10 */ /* 0x000fe40008ffe4ff */
[----:B------:R-:W-:Y:S01]  /*1a90*/  IADD3 R8, P1, R16, R117, RZ ;  /* 0x0000007510087210 */ /* 0x000fe20007f3e0ff */
[----:B------:R-:W3:Y:S04]  /*1aa0*/  @P2 LDG.E.EL R123, desc[UR4][R74.64] ;  /* 0x000000044a7b2981 */ /* 0x000ee8000c2e1900 */
[----:B-1----:R-:W-:Y:S01]  /*1ab0*/  IMAD.X R113, R9, 0x1, R52, P1 ;  /* 0x0000000109717824 */ /* 0x002fe200008e0634 */
[----:B0-----:R-:W-:Y:S01]  /*1ac0*/  IADD3 R111, P1, R29, R22, RZ ;  /* 0x000000161d6f7210 */ /* 0x001fe20007f3e0ff */
[----:B------:R-:W-:-:S04]  /*1ad0*/  IMAD.SHL.U32 R70, R8, 0x4, RZ ;  /* 0x0000000408467824 */ /* 0x000fc800078e00ff */
[----:B------:R-:W-:Y:S01]  /*1ae0*/  IMAD.X R64, R34, 0x1, R15, P1 ;  /* 0x0000000122407824 */ /* 0x000fe200008e060f */
[----:B------:R-:W-:Y:S02]  /*1af0*/  IADD3 R52, P1, R16, R111, RZ ;  /* 0x0000006f10347210 */ /* 0x000fe40007f3e0ff */
[----:B------:R-:W-:-:S03]  /*1b00*/  SHF.L.U64.HI R113, R8, 0x2, R113 ;  /* 0x0000000208717819 */ /* 0x000fc60000010271 */
[----:B------:R-:W-:Y:S01]  /*1b10*/  IMAD.X R81, R9, 0x1, R64, P1 ;  /* 0x0000000109517824 */ /* 0x000fe200008e0640 */
[----:B------:R-:W-:-:S04]  /*1b20*/  IADD3 R80, P1, R70, UR8, RZ ;  /* 0x0000000846507c10 */ /* 0x000fc8000ff3e0ff */
[C---:B------:R-:W-:Y:S01]  /*1b30*/  SHF.L.U64.HI R98, R52.reuse, 0x2, R81 ;  /* 0x0000000234627819 */ /* 0x040fe20000010251 */
[----:B------:R-:W-:Y:S01]  /*1b40*/  IMAD.SHL.U32 R52, R52, 0x4, RZ ;  /* 0x0000000434347824 */ /* 0x000fe200078e00ff */
[----:B------:R-:W-:Y:S02]  /*1b50*/  IADD3.X R81, R113, UR9, RZ, P1, !PT ;  /* 0x0000000971517c10 */ /* 0x000fe40008ffe4ff */
[----:B------:R-:W-:-:S04]  /*1b60*/  IADD3 R62, P1, R70, UR10, RZ ;  /* 0x0000000a463e7c10 */ /* 0x000fc8000ff3e0ff */
[----:B------:R-:W-:Y:S02]  /*1b70*/  IADD3.X R63, R113, UR11, RZ, P1, !PT ;  /* 0x0000000b713f7c10 */ /* 0x000fe40008ffe4ff */
[----:B------:R-:W-:-:S04]  /*1b80*/  IADD3 R94, P1, R52, UR8, RZ ;  /* 0x00000008345e7c10 */ /* 0x000fc8000ff3e0ff */
[----:B------:R-:W-:Y:S02]  /*1b90*/  IADD3.X R95, R98, UR9, RZ, P1, !PT ;  /* 0x00000009625f7c10 */ /* 0x000fe40008ffe4ff */
[----:B------:R-:W-:Y:S01]  /*1ba0*/  IADD3 R114, P1, R52, UR10, RZ ;  /* 0x0000000a34727c10 */ /* 0x000fe2000ff3e0ff */
[C---:B------:R-:W-:Y:S02]  /*1bb0*/  IMAD.SHL.U32 R52, R111.reuse, 0x4, RZ ;  /* 0x000000046f347824 */ /* 0x040fe400078e00ff */
[----:B------:R-:W-:Y:S01]  /*1bc0*/  IMAD.MOV.U32 R32, RZ, RZ, RZ ;  /* 0x000000ffff207224 */ /* 0x000fe200078e00ff */
[----:B------:R-:W-:Y:S01]  /*1bd0*/  IADD3.X R115, R98, UR11, RZ, P1, !PT ;  /* 0x0000000b62737c10 */ /* 0x000fe20008ffe4ff */
[----:B------:R-:W-:Y:S01]  /*1be0*/  IMAD.MOV.U32 R8, RZ, RZ, RZ ;  /* 0x000000ffff087224 */ /* 0x000fe200078e00ff */
[----:B------:R-:W-:Y:S02]  /*1bf0*/  SHF.L.U64.HI R64, R111, 0x2, R64 ;  /* 0x000000026f407819 */ /* 0x000fe40000010240 */
[----:B------:R-:W-:-:S02]  /*1c00*/  IADD3 R68, P1, R52, UR6, RZ ;  /* 0x0000000634447c10 */ /* 0x000fc4000ff3e0ff */
[----:B------:R-:W-:Y:S01]  /*1c10*/  CS2R R116, SRZ ;  /* 0x0000000000747805 */ /* 0x000fe2000001ff00 */
[----:B------:R0:W3:Y:S01]  /*1c20*/  @P6 LDG.E.EL R32, desc[UR4][R100.64] ;  /* 0x0000000464206981 */ /* 0x0000e2000c2e1900 */
[C---:B------:R-:W-:Y:S01]  /*1c30*/  IMAD.WIDE R96, R65.reuse, 0x4, R96 ;  /* 0x0000000441607825 */ /* 0x040fe200078e0260 */
[----:B------:R-:W-:Y:S02]  /*1c40*/  IADD3.X R69, R64, UR7, RZ, P1, !PT ;  /* 0x0000000740457c10 */ /* 0x000fe40008ffe4ff */
[----:B------:R1:W3:Y:S04]  /*1c50*/  @!P0 LDG.E.EL R8, desc[UR4][R88.64] ;  /* 0x0000000458088981 */ /* 0x0002e8000c2e1900 */
[----:B------:R4:W3:Y:S01]  /*1c60*/  @P6 LDG.E.EL R117, desc[UR4][R96.64] ;  /* 0x0000000460756981 */ /* 0x0008e2000c2e1900 */
[----:B0-----:R-:W-:Y:S01]  /*1c70*/  IADD3 R101, P1, R29, R148, RZ ;  /* 0x000000941d657210 */ /* 0x001fe20007f3e0ff */
[----:B------:R-:W-:-:S02]  /*1c80*/  IMAD.WIDE R46, R65, 0x4, R46 ;  /* 0x00000004412e7825 */ /* 0x000fc400078e022e */
[----:B------:R-:W3:Y:S01]  /*1c90*/  @P2 LDG.E.EL R116, desc[UR4][R92.64] ;  /* 0x000000045c742981 */ /* 0x000ee2000c2e1900 */
[----:B-1----:R-:W0:Y:S01]  /*1ca0*/  LDC.64 R88, c[0x0][0x270] ;  /* 0x00009c00ff587b82 */ /* 0x002e220000000a00 */
[----:B------:R-:W-:Y:S02]  /*1cb0*/  IMAD.X R70, R34, 0x1, R159, P1 ;  /* 0x0000000122467824 */ /* 0x000fe400008e069f */
[----:B------:R-:W3:Y:S01]  /*1cc0*/  @P6 LDG.E.EL R127, desc[UR4][R46.64] ;  /* 0x000000042e7f6981 */ /* 0x000ee2000c2e1900 */
[C---:B------:R-:W-:Y:S01]  /*1cd0*/  IMAD.SHL.U32 R98, R101.reuse, 0x4, RZ ;  /* 0x0000000465627824 */ /* 0x040fe200078e00ff */
[----:B----4-:R-:W-:Y:S02]  /*1ce0*/  IADD3 R96, P1, R52, UR12, RZ ;  /* 0x0000000c34607c10 */ /* 0x010fe4000ff3e0ff */
[----:B------:R-:W-:Y:S02]  /*1cf0*/  SHF.L.U64.HI R52, R101, 0x2, R70 ;  /* 0x0000000265347819 */ /* 0x000fe40000010246 */
[----:B------:R-:W-:-:S02]  /*1d00*/  IADD3.X R97, R64, UR13, RZ, P1, !PT ;  /* 0x0000000d40617c10 */ /* 0x000fc40008ffe4ff */
[----:B------:R-:W-:-:S04]  /*1d10*/  IADD3 R50, P1, R98, UR6, RZ ;  /* 0x0000000662327c10 */ /* 0x000fc8000ff3e0ff */
[----:B------:R-:W-:Y:S02]  /*1d20*/  IADD3.X R51, R52, UR7, RZ, P1, !PT ;  /* 0x0000000734337c10 */ /* 0x000fe40008ffe4ff */
[----:B------:R-:W-:-:S04]  /*1d30*/  IADD3 R90, P1, R98, UR12, RZ ;  /* 0x0000000c625a7c10 */ /* 0x000fc8000ff3e0ff */
[----:B------:R-:W-:Y:S02]  /*1d40*/  IADD3.X R91, R52, UR13, RZ, P1, !PT ;  /* 0x0000000d345b7c10 */ /* 0x000fe40008ffe4ff */
[----:B------:R-:W-:Y:S01]  /*1d50*/  IADD3 R52, P1, R16, R101, RZ ;  /* 0x0000006510347210 */ /* 0x000fe20007f3e0ff */
[----:B0-----:R-:W-:-:S04]  /*1d60*/  IMAD.WIDE R88, R109, 0x8, R88 ;  /* 0x000000086d587825 */ /* 0x001fc800078e0258 */
[----:B------:R-:W-:Y:S01]  /*1d70*/  IMAD.MOV.U32 R100, RZ, RZ, RZ ;  /* 0x000000ffff647224 */ /* 0x000fe200078e00ff */
[----:B------:R-:W4:Y:S01]  /*1d80*/  @!P0 LDG.E.EL.64 R54, desc[UR4][R88.64] ;  /* 0x0000000458368981 */ /* 0x000f22000c2e1b00 */
[----:B------:R-:W-:Y:S01]  /*1d90*/  IMAD.X R61, R9, 0x1, R70, P1 ;  /* 0x00000001093d7824 */ /* 0x000fe200008e0646 */
[----:B------:R-:W-:Y:S01]  /*1da0*/  IADD3 R101, P1, R29, R0, RZ ;  /* 0x000000001d657210 */ /* 0x000fe20007f3e0ff */
[C---:B------:R-:W-:Y:S02]  /*1db0*/  IMAD.SHL.U32 R98, R52.reuse, 0x4, RZ ;  /* 0x0000000434627824 */ /* 0x040fe400078e00ff */
[----:B------:R0:W3:Y:S01]  /*1dc0*/  @!P0 LDG.E.EL R100, desc[UR4][R36.64] ;  /* 0x0000000424648981 */ /* 0x0000e2000c2e1900 */
[----:B------:R-:W-:Y:S01]  /*1dd0*/  SHF.L.U64.HI R70, R52, 0x2, R61 ;  /* 0x0000000234467819 */ /* 0x000fe2000001023d */
[----:B------:R-:W-:Y:S02]  /*1de0*/  IMAD.X R64, R34, 0x1, R143, P1 ;  /* 0x0000000122407824 */ /* 0x000fe400008e068f */
[----:B------:R-:W-:-:S02]  /*1df0*/  IMAD.SHL.U32 R29, R101, 0x4, RZ ;  /* 0x00000004651d7824 */ /* 0x000fc400078e00ff */
[----:B------:R-:W-:Y:S01]  /*1e00*/  IMAD.WIDE R60, R65, 0x4, R24 ;  /* 0x00000004413c7825 */ /* 0x000fe200078e0218 */
[----:B0-----:R-:W-:-:S03]  /*1e10*/  IADD3 R36, P1, R98, UR8, RZ ;  /* 0x0000000862247c10 */ /* 0x001fc6000ff3e0ff */
[----:B------:R-:W-:Y:S01]  /*1e20*/  IMAD.WIDE R106, R13, 0x4, R106 ;  /* 0x000000040d6a7825 */ /* 0x000fe200078e026a */
[----:B------:R-:W-:Y:S01]  /*1e30*/  SHF.L.U64.HI R52, R101, 0x2, R64 ;  /* 0x0000000265347819 */ /* 0x000fe20000010240 */
[----:B------:R0:W3:Y:S01]  /*1e40*/  @P6 LDG.E.EL R126, desc[UR4][R60.64] ;  /* 0x000000043c7e6981 */ /* 0x0000e2000c2e1900 */
[----:B------:R-:W-:Y:S02]  /*1e50*/  IADD3.X R37, R70, UR9, RZ, P1, !PT ;  /* 0x0000000946257c10 */ /* 0x000fe40008ffe4ff */
[----:B------:R-:W-:-:S04]  /*1e60*/  IADD3 R24, P1, R29, UR12, RZ ;  /* 0x0000000c1d187c10 */ /* 0x000fc8000ff3e0ff */
[----:B------:R-:W-:Y:S02]  /*1e70*/  IADD3.X R25, R52, UR13, RZ, P1, !PT ;  /* 0x0000000d34197c10 */ /* 0x000fe40008ffe4ff */
[----:B------:R-:W-:Y:S01]  /*1e80*/  IADD3 R34, P1, R16, R101, RZ ;  /* 0x0000006510227210 */ /* 0x000fe20007f3e0ff */
[----:B------:R-:W-:-:S04]  /*1e90*/  IMAD.WIDE R102, R13, 0x4, R102 ;  /* 0x000000040d667825 */ /* 0x000fc800078e0266 */
[----:B------:R-:W-:-:S04]  /*1ea0*/  IMAD.WIDE R96, R13, 0x4, R96 ;  /* 0x000000040d607825 */ /* 0x000fc800078e0260 */
[----:B------:R-:W-:-:S04]  /*1eb0*/  IMAD.WIDE R90, R13, 0x4, R90 ;  /* 0x000000040d5a7825 */ /* 0x000fc800078e025a */
[----:B------:R-:W-:-:S04]  /*1ec0*/  IMAD.WIDE R24, R13, 0x4, R24 ;  /* 0x000000040d187825 */ /* 0x000fc800078e0218 */
[----:B------:R-:W-:Y:S01]  /*1ed0*/  IMAD.X R13, R9, 0x1, R64, P1 ;  /* 0x00000001090d7824 */ /* 0x000fe200008e0640 */
[----:B------:R-:W-:Y:S01]  /*1ee0*/  IADD3 R88, P1, R98, UR10, RZ ;  /* 0x0000000a62587c10 */ /* 0x000fe2000ff3e0ff */
[----:B------:R-:W-:-:S03]  /*1ef0*/  IMAD.SHL.U32 R64, R34, 0x4, RZ ;  /* 0x0000000422407824 */ /* 0x000fc600078e00ff */
[----:B------:R-:W-:Y:S02]  /*1f00*/  SHF.L.U64.HI R46, R34, 0x2, R13 ;  /* 0x00000002222e7819 */ /* 0x000fe4000001020d */
[----:B--2---:R-:W-:Y:S02]  /*1f10*/  SHF.R.U32.HI R13, RZ, 0x1e, R39 ;  /* 0x0000001eff0d7819 */ /* 0x004fe40000011627 */
[----:B------:R-:W-:Y:S02]  /*1f20*/  IADD3.X R89, R70, UR11, RZ, P1, !PT ;  /* 0x0000000b46597c10 */ /* 0x000fe40008ffe4ff */
[----:B0-----:R-:W-:Y:S02]  /*1f30*/  IADD3 R60, P1, R64, UR8, RZ ;  /* 0x00000008403c7c10 */ /* 0x001fe4000ff3e0ff */
[----:B------:R-:W-:Y:S02]  /*1f40*/  LOP3.LUT R13, R13, 0x2, RZ, 0xc0, !PT ;  /* 0x000000020d0d7812 */ /* 0x000fe400078ec0ff */
[----:B------:R-:W-:-:S02]  /*1f50*/  IADD3.X R61, R46, UR9, RZ, P1, !PT ;  /* 0x000000092e3d7c10 */ /* 0x000fc40008ffe4ff */
[----:B------:R-:W-:-:S05]  /*1f60*/  IADD3 R34, P1, R38, R13, RZ ;  /* 0x0000000d26227210 */ /* 0x000fca0007f3e0ff */
[----:B------:R-:W-:Y:S01]  /*1f70*/  IMAD.X R39, RZ, RZ, R39, P1 ;  /* 0x000000ffff277224 */ /* 0x000fe200008e0627 */
[----:B------:R-:W-:Y:S01]  /*1f80*/  IADD3 R38, P1, R64, UR10, RZ ;  /* 0x0000000a40267c10 */ /* 0x000fe2000ff3e0ff */
[----:B------:R-:W-:-:S03]  /*1f90*/  IMAD.SHL.U32 R13, R34, 0x2, RZ ;  /* 0x00000002220d7824 */ /* 0x000fc600078e00ff */
[----:B------:R-:W-:Y:S02]  /*1fa0*/  SHF.L.U64.HI R34, R34, 0x1, R39 ;  /* 0x0000000122227819 */ /* 0x000fe40000010227 */
[----:B------:R-:W-:Y:S02]  /*1fb0*/  IADD3.X R39, R46, UR11, RZ, P1, !PT ;  /* 0x0000000b2e277c10 */ /* 0x000fe40008ffe4ff */
[----:B------:R-:W-:Y:S02]  /*1fc0*/  IADD3 R93, P1, R13, R6, RZ ;  /* 0x000000060d5d7210 */ /* 0x000fe40007f3e0ff */
[----:B------:R-:W-:-:S03]  /*1fd0*/  CS2R R112, SRZ ;  /* 0x0000000000707805 */ /* 0x000fc6000001ff00 */
[----:B------:R-:W-:Y:S01]  /*1fe0*/  IMAD.X R64, R34, 0x1, R149, P1 ;  /* 0x0000000122407824 */ /* 0x000fe200008e0695 */
[----:B------:R-:W-:Y:S02]  /*1ff0*/  IADD3 R46, P1, R16, R93, RZ ;  /* 0x0000005d102e7210 */ /* 0x000fe40007f3e0ff */
[----:B------:R0:W2:Y:S01]  /*2000*/  @P2 LDG.E.EL R112, desc[UR4][R30.64] ;  /* 0x000000041e702981 */ /* 0x0000a2000c2e1900 */
[----:B------:R-:W-:-:S06]  /*2010*/  CS2R R110, SRZ ;  /* 0x00000000006e7805 */ /* 0x000fcc000001ff00 */
[----:B------:R1:W2:Y:S01]  /*2020*/  @!P0 LDG.E.EL R110, desc[UR4][R48.64] ;  /* 0x00000004306e8981 */ /* 0x0002a2000c2e1900 */
[----:B0-----:R-:W-:Y:S01]  /*2030*/  IMAD.X R31, R9, 0x1, R64, P1 ;  /* 0x00000001091f7824 */ /* 0x001fe200008e0640 */
[----:B------:R-:W-:Y:S01]  /*2040*/  IADD3 R30, P1, R29, UR6, RZ ;  /* 0x000000061d1e7c10 */ /* 0x000fe2000ff3e0ff */
[C---:B------:R-:W-:Y:S01]  /*2050*/  IMAD.SHL.U32 R29, R46.reuse, 0x4, RZ ;  /* 0x000000042e1d7824 */ /* 0x040fe200078e00ff */
[----:B------:R0:W2:Y:S02]  /*2060*/  @!P0 LDG.E.EL R111, desc[UR4][R82.64] ;  /* 0x00000004526f8981 */ /* 0x0000a4000c2e1900 */
[----:B------:R-:W-:Y:S02]  /*2070*/  SHF.L.U64.HI R46, R46, 0x2, R31 ;  /* 0x000000022e2e7819 */ /* 0x000fe4000001021f */
[----:B------:R-:W-:Y:S02]  /*2080*/  IADD3.X R31, R52, UR7, RZ, P1, !PT ;  /* 0x00000007341f7c10 */ /* 0x000fe40008ffe4ff */
[----:B------:R-:W-:-:S04]  /*2090*/  IADD3 R58, P1, R29, UR8, RZ ;  /* 0x000000081d3a7c10 */ /* 0x000fc8000ff3e0ff */
[----:B------:R-:W-:Y:S02]  /*20a0*/  IADD3.X R59, R46, UR9, RZ, P1, !PT ;  /* 0x000000092e3b7c10 */ /* 0x000fe40008ffe4ff */
[----:B-1----:R-:W-:-:S04]  /*20b0*/  IADD3 R48, P1, R29, UR10, RZ ;  /* 0x0000000a1d307c10 */ /* 0x002fc8000ff3e0ff */
[----:B------:R-:W-:Y:S02]  /*20c0*/  IADD3.X R49, R46, UR11, RZ, P1, !PT ;  /* 0x0000000b2e317c10 */ /* 0x000fe40008ffe4ff */
[----:B------:R-:W-:Y:S01]  /*20d0*/  IADD3 R29, P1, R13, R40, RZ ;  /* 0x000000280d1d7210 */ /* 0x000fe20007f3e0ff */
[----:B------:R-:W-:-:S04]  /*20e0*/  IMAD.SHL.U32 R92, R93, 0x4, RZ ;  /* 0x000000045d5c7824 */ /* 0x000fc800078e00ff */
[----:B------:R-:W-:Y:S01]  /*20f0*/  IMAD.X R46, R34, 0x1, R71, P1 ;  /* 0x00000001222e7824 */ /* 0x000fe200008e0647 */
[----:B------:R-:W-:Y:S01]  /*2100*/  IADD3 R16, P1, R16, R29, RZ ;  /* 0x0000001d10107210 */ /* 0x000fe20007f3e0ff */
[----:B------:R-:W-:Y:S01]  /*2110*/  IMAD.SHL.U32 R146, R29, 0x4, RZ ;  /* 0x000000041d927824 */ /* 0x000fe200078e00ff */
[----:B------:R-:W-:-:S03]  /*2120*/  SHF.L.U64.HI R64, R93, 0x2, R64 ;  /* 0x000000025d407819 */ /* 0x000fc60000010240 */
[--C-:B------:R-:W-:Y:S01]  /*2130*/  IMAD.X R9, R9, 0x1, R46.reuse, P1 ;  /* 0x0000000109097824 */ /* 0x100fe200008e062e */
[----:B------:R-:W-:Y:S01]  /*2140*/  IADD3 R84, P1, R92, UR6, RZ ;  /* 0x000000065c547c10 */ /* 0x000fe2000ff3e0ff */
[C---:B------:R-:W-:Y:S01]  /*2150*/  IMAD.SHL.U32 R56, R16.reuse, 0x4, RZ ;  /* 0x0000000410387824 */ /* 0x040fe200078e00ff */
[----:B------:R-:W-:Y:S02]  /*2160*/  SHF.L.U64.HI R29, R29, 0x2, R46 ;  /* 0x000000021d1d7819 */ /* 0x000fe4000001022e */
[----:B------:R-:W-:Y:S02]  /*2170*/  IADD3.X R85, R64, UR7, RZ, P1, !PT ;  /* 0x0000000740557c10 */ /* 0x000fe40008ffe4ff */
[----:B0-----:R-:W-:Y:S02]  /*2180*/  IADD3 R82, P1, R146, UR6, RZ ;  /* 0x0000000692527c10 */ /* 0x001fe4000ff3e0ff */
[----:B------:R-:W-:Y:S02]  /*2190*/  SHF.L.U64.HI R9, R16, 0x2, R9 ;  /* 0x0000000210097819 */ /* 0x000fe40000010209 */
[----:B------:R-:W-:-:S02]  /*21a0*/  IADD3.X R83, R29, UR7, RZ, P1, !PT ;  /* 0x000000071d537c10 */ /* 0x000fc40008ffe4ff */
[----:B------:R-:W-:-:S04]  /*21b0*/  IADD3 R18, P1, R56, UR8, RZ ;  /* 0x0000000838127c10 */ /* 0x000fc8000ff3e0ff */
[----:B------:R-:W-:Y:S02]  /*21c0*/  IADD3.X R19, R9, UR9, RZ, P1, !PT ;  /* 0x0000000909137c10 */ /* 0x000fe40008ffe4ff */
[----:B------:R-:W-:Y:S01]  /*21d0*/  IADD3 R56, P1, R56, UR10, RZ ;  /* 0x0000000a38387c10 */ /* 0x000fe2000ff3e0ff */
[----:B------:R-:W-:-:S03]  /*21e0*/  IMAD.MOV.U32 R47, RZ, RZ, RZ ;  /* 0x000000ffff2f7224 */ /* 0x000fc600078e00ff */
[----:B------:R-:W-:Y:S02]  /*21f0*/  IADD3.X R57, R9, UR11, RZ, P1, !PT ;  /* 0x0000000b09397c10 */ /* 0x000fe40008ffe4ff */
[----:B------:R-:W-:Y:S01]  /*2200*/  IADD3 R92, P1, R92, UR12, RZ ;  /* 0x0000000c5c5c7c10 */ /* 0x000fe2000ff3e0ff */
[----:B------:R0:W2:Y:S03]  /*2210*/  @!P0 LDG.E.EL R47, desc[UR4][R104.64] ;  /* 0x00000004682f8981 */ /* 0x0000a6000c2e1900 */
[----:B------:R-:W-:Y:S02]  /*2220*/  IADD3.X R93, R64, UR13, RZ, P1, !PT ;  /* 0x0000000d405d7c10 */ /* 0x000fe40008ffe4ff */
[----:B------:R-:W-:Y:S02]  /*2230*/  IADD3 R52, P1, R13, R28, RZ ;  /* 0x0000001c0d347210 */ /* 0x000fe40007f3e0ff */
[----:B0-----:R-:W-:-:S03]  /*2240*/  CS2R R104, SRZ ;  /* 0x0000000000687805 */ /* 0x001fc6000001ff00 */
[----:B------:R-:W-:Y:S01]  /*2250*/  IMAD.X R67, R34, 0x1, R53, P1 ;  /* 0x0000000122437824 */ /* 0x000fe200008e0635 */
[----:B------:R-:W-:Y:S01]  /*2260*/  IADD3 R146, P1, R146, UR12, RZ ;  /* 0x0000000c92927c10 */ /* 0x000fe2000ff3e0ff */
[----:B------:R-:W-:Y:S02]  /*2270*/  IMAD.SHL.U32 R70, R52, 0x4, RZ ;  /* 0x0000000434467824 */ /* 0x000fe400078e00ff */
[----:B------:R-:W-:Y:S01]  /*2280*/  IMAD.SHL.U32 R9, R2, 0x4, RZ ;  /* 0x0000000402097824 */ /* 0x000fe200078e00ff */
[----:B------:R0:W2:Y:S01]  /*2290*/  @P2 LDG.E.EL R104, desc[UR4][R80.64] ;  /* 0x0000000450682981 */ /* 0x0000a2000c2e1900 */
[----:B------:R-:W-:Y:S02]  /*22a0*/  IADD3.X R147, R29, UR13, RZ, P1, !PT ;  /* 0x0000000d1d937c10 */ /* 0x000fe40008ffe4ff */
[----:B------:R-:W-:Y:S02]  /*22b0*/  SHF.L.U64.HI R64, R52, 0x2, R67 ;  /* 0x0000000234407819 */ /* 0x000fe40000010243 */
[----:B------:R-:W-:-:S02]  /*22c0*/  CS2R R108, SRZ ;  /* 0x00000000006c7805 */ /* 0x000fc4000001ff00 */
[----:B------:R-:W-:Y:S02]  /*22d0*/  SHF.R.S32.HI R16, RZ, 0x1f, R9 ;  /* 0x0000001fff107819 */ /* 0x000fe40000011409 */
[----:B0-----:R-:W-:Y:S01]  /*22e0*/  IADD3 R80, P1, R70, UR6, RZ ;  /* 0x0000000646507c10 */ /* 0x001fe2000ff3e0ff */
[----:B------:R-:W-:Y:S01]  /*22f0*/  IMAD.MOV.U32 R66, RZ, RZ, RZ ;  /* 0x000000ffff427224 */ /* 0x000fe200078e00ff */
[----:B------:R0:W2:Y:S02]  /*2300*/  @P3 LDG.E.EL R109, desc[UR4][R62.64] ;  /* 0x000000043e6d3981 */ /* 0x0000a4000c2e1900 */
[----:B------:R-:W-:Y:S02]  /*2310*/  IADD3.X R81, R64, UR7, RZ, P1, !PT ;  /* 0x0000000740517c10 */ /* 0x000fe40008ffe4ff */
[----:B------:R-:W-:Y:S01]  /*2320*/  IADD3 R29, P1, R9, R52, RZ ;  /* 0x00000034091d7210 */ /* 0x000fe20007f3e0ff */
[----:B------:R1:W2:Y:S04]  /*2330*/  @P2 LDG.E.EL R66, desc[UR4][R94.64] ;  /* 0x000000045e422981 */ /* 0x0002a8000c2e1900 */
[----:B------:R-:W-:Y:S01]  /*2340*/  IMAD.X R52, R16, 0x1, R67, P1 ;  /* 0x0000000110347824 */ /* 0x000fe200008e0643 */
[----:B0-----:R-:W-:Y:S01]  /*2350*/  IADD3 R62, P1, R70, UR12, RZ ;  /* 0x0000000c463e7c10 */ /* 0x001fe2000ff3e0ff */
[----:B------:R-:W-:Y:S01]  /*2360*/  IMAD.SHL.U32 R74, R29, 0x4, RZ ;  /* 0x000000041d4a7824 */ /* 0x000fe200078e00ff */
[----:B------:R0:W2:Y:S02]  /*2370*/  @!P0 LDG.E.EL R108, desc[UR4][R106.64] ;  /* 0x000000046a6c8981 */ /* 0x0000a4000c2e1900 */
[----:B------:R-:W-:-:S02]  /*2380*/  IADD3.X R63, R64, UR13, RZ, P1, !PT ;  /* 0x0000000d403f7c10 */ /* 0x000fc40008ffe4ff */
[----:B------:R-:W-:Y:S02]  /*2390*/  SHF.L.U64.HI R70, R29, 0x2, R52 ;  /* 0x000000021d467819 */ /* 0x000fe40000010234 */
[----:B-1----:R-:W-:-:S04]  /*23a0*/  IADD3 R94, P1, R74, UR8, RZ ;  /* 0x000000084a5e7c10 */ /* 0x002fc8000ff3e0ff */
[----:B------:R-:W-:Y:S02]  /*23b0*/  IADD3.X R95, R70, UR9, RZ, P1, !PT ;  /* 0x00000009465f7c10 */ /* 0x000fe40008ffe4ff */
[----:B------:R-:W-:Y:S01]  /*23c0*/  IADD3 R64, P1, R13, R20, RZ ;  /* 0x000000140d407210 */ /* 0x000fe20007f3e0ff */
[----:B------:R-:W-:-:S04]  /*23d0*/  IMAD.MOV.U32 R75, RZ, RZ, RZ ;  /* 0x000000ffff4b7224 */ /* 0x000fc800078e00ff */
[----:B------:R-:W-:Y:S01]  /*23e0*/  IMAD.X R67, R34, 0x1, R35, P1 ;  /* 0x0000000122437824 */ /* 0x000fe200008e0623 */
[----:B------:R-:W-:Y:S01]  /*23f0*/  IADD3 R29, P1, R9, R64, RZ ;  /* 0x00000040091d7210 */ /* 0x000fe20007f3e0ff */
[----:B------:R-:W-:Y:S01]  /*2400*/  IMAD.MOV.U32 R46, RZ, RZ, RZ ;  /* 0x000000ffff2e7224 */ /* 0x000fe200078e00ff */
[----:B0-----:R-:W-:Y:S01]  /*2410*/  CS2R R106, SRZ ;  /* 0x00000000006a7805 */ /* 0x001fe2000001ff00 */
[----:B------:R-:W-:Y:S01]  /*2420*/  IMAD.MOV.U32 R98, RZ, RZ, RZ ;  /* 0x000000ffff627224 */ /* 0x000fe200078e00ff */
[----:B------:R0:W2:Y:S01]  /*2430*/  @!P0 LDG.E.EL R75, desc[UR4][R102.64] ;  /* 0x00000004664b8981 */ /* 0x0000a2000c2e1900 */
[----:B------:R-:W-:-:S03]  /*2440*/  IMAD.X R52, R16, 0x1, R67, P1 ;  /* 0x0000000110347824 */ /* 0x000fc600008e0643 */
[----:B------:R1:W2:Y:S04]  /*2450*/  @!P0 LDG.E.EL R46, desc[UR4][R90.64] ;  /* 0x000000045a2e8981 */ /* 0x0002a8000c2e1900 */
[----:B------:R5:W2:Y:S01]  /*2460*/  @P2 LDG.E.EL R106, desc[UR4][R36.64] ;  /* 0x00000004246a2981 */ /* 0x000aa2000c2e1900 */
[----:B0-----:R-:W-:-:S03]  /*2470*/  CS2R R102, SRZ ;  /* 0x0000000000667805 */ /* 0x001fc6000001ff00 */
[----:B------:R0:W2:Y:S01]  /*2480*/  @!P0 LDG.E.EL R98, desc[UR4][R96.64] ;  /* 0x0000000460628981 */ /* 0x0000a2000c2e1900 */
[C---:B-1----:R-:W-:Y:S01]  /*2490*/  SHF.L.U64.HI R90, R29.reuse, 0x2, R52 ;  /* 0x000000021d5a7819 */ /* 0x042fe20000010234 */
[----:B------:R-:W-:Y:S02]  /*24a0*/  IMAD.SHL.U32 R29, R29, 0x4, RZ ;  /* 0x000000041d1d7824 */ /* 0x000fe400078e00ff */
[----:B------:R1:W2:Y:S01]  /*24b0*/  @P3 LDG.E.EL R103, desc[UR4][R88.64] ;  /* 0x0000000458673981 */ /* 0x0002a2000c2e1900 */
[----:B-----5:R-:W-:Y:S01]  /*24c0*/  IADD3 R36, P1, R74, UR10, RZ ;  /* 0x0000000a4a247c10 */ /* 0x020fe2000ff3e0ff */
[----:B------:R-:W-:Y:S02]  /*24d0*/  IMAD.MOV.U32 R101, RZ, RZ, RZ ;  /* 0x000000ffff657224 */ /* 0x000fe400078e00ff */
[----:B------:R-:W5:Y:S01]  /*24e0*/  @P3 LDG.E.EL R107, desc[UR4][R114.64] ;  /* 0x00000004726b3981 */ /* 0x000f62000c2e1900 */
[----:B0-----:R-:W-:Y:S02]  /*24f0*/  CS2R R96, SRZ ;  /* 0x0000000000607805 */ /* 0x001fe4000001ff00 */
[----:B------:R-:W-:-:S02]  /*2500*/  IADD3.X R37, R70, UR11, RZ, P1, !PT ;  /* 0x0000000b46257c10 */ /* 0x000fc40008ffe4ff */
[C---:B------:R-:W-:Y:S01]  /*2510*/  SHF.L.U64.HI R52, R64.reuse, 0x2, R67 ;  /* 0x0000000240347819 */ /* 0x040fe20000010243 */
[----:B------:R-:W2:Y:S01]  /*2520*/  @P3 LDG.E.EL R101, desc[UR4][R38.64] ;  /* 0x0000000426653981 */ /* 0x000ea2000c2e1900 */
[----:B-1----:R-:W-:Y:S01]  /*2530*/  IADD3 R88, P1, R29, UR8, RZ ;  /* 0x000000081d587c10 */ /* 0x002fe2000ff3e0ff */
[----:B------:R-:W-:Y:S02]  /*2540*/  IMAD.SHL.U32 R64, R64, 0x4, RZ ;  /* 0x0000000440407824 */ /* 0x000fe400078e00ff */
[----:B------:R0:W2:Y:S01]  /*2550*/  @P2 LDG.E.EL R97, desc[UR4][R60.64] ;  /* 0x000000043c612981 */ /* 0x0000a2000c2e1900 */
[----:B------:R-:W-:Y:S01]  /*2560*/  IADD3.X R89, R90, UR9, RZ, P1, !PT ;  /* 0x000000095a597c10 */ /* 0x000fe20008ffe4ff */
[----:B------:R-:W-:Y:S01]  /*2570*/  IMAD.WIDE R86, R45, 0x4, R86 ;  /* 0x000000042d567825 */ /* 0x000fe200078e0256 */
[----:B0-----:R-:W-:-:S04]  /*2580*/  IADD3 R60, P1, R29, UR10, RZ ;  /* 0x0000000a1d3c7c10 */ /* 0x001fc8000ff3e0ff */
[----:B------:R-:W-:Y:S02]  /*2590*/  IADD3.X R61, R90, UR11, RZ, P1, !PT ;  /* 0x0000000b5a3d7c10 */ /* 0x000fe40008ffe4ff */
[----:B------:R-:W-:Y:S01]  /*25a0*/  IADD3 R38, P1, R64, UR6, RZ ;  /* 0x0000000640267c10 */ /* 0x000fe2000ff3e0ff */
[----:B------:R-:W-:-:S03]  /*25b0*/  IMAD.WIDE R86, R65, 0x4, R86 ;  /* 0x0000000441567825 */ /* 0x000fc600078e0256 */
[----:B------:R-:W-:Y:S02]  /*25c0*/  IADD3.X R39, R52, UR7, RZ, P1, !PT ;  /* 0x0000000734277c10 */ /* 0x000fe40008ffe4ff */
[----:B------:R-:W-:Y:S01]  /*25d0*/  IADD3 R70, P1, R13, R4, RZ ;  /* 0x000000040d467210 */ /* 0x000fe20007f3e0ff */
[----:B------:R-:W-:Y:S01]  /*25e0*/  IMAD.MOV.U32 R74, RZ, RZ, RZ ;  /* 0x000000ffff4a7224 */ /* 0x000fe200078e00ff */
[----:B------:R0:W2:Y:S03]  /*25f0*/  @P6 LDG.E.EL R119, desc[UR4][R86.64] ;  /* 0x0000000456776981 */ /* 0x0000a6000c2e1900 */
[----:B------:R-:W-:Y:S02]  /*2600*/  IMAD.X R67, R34, 0x1, R33, P1 ;  /* 0x0000000122437824 */ /* 0x000fe400008e0621 */
[C---:B------:R-:W-:Y:S01]  /*2610*/  IMAD.SHL.U32 R90, R70.reuse, 0x4, RZ ;  /* 0x00000004465a7824 */ /* 0x040fe200078e00ff */
[----:B------:R1:W2:Y:S01]  /*2620*/  @!P0 LDG.E.EL R74, desc[UR4][R24.64] ;  /* 0x00000004184a8981 */ /* 0x0002a2000c2e1900 */
[----:B0-----:R-:W-:Y:S01]  /*2630*/  IADD3 R86, P1, R64, UR12, RZ ;  /* 0x0000000c40567c10 */ /* 0x001fe2000ff3e0ff */
[----:B------:R-:W-:Y:S01]  /*2640*/  IMAD.WIDE R78, R45, 0x4, R78 ;  /* 0x000000042d4e7825 */ /* 0x000fe200078e024e */
[----:B------:R-:W-:-:S02]  /*2650*/  SHF.L.U64.HI R64, R70, 0x2, R67 ;  /* 0x0000000246407819 */ /* 0x000fc40000010243 */
[----:B------:R-:W-:Y:S01]  /*2660*/  IADD3.X R87, R52, UR13, RZ, P1, !PT ;  /* 0x0000000d34577c10 */ /* 0x000fe20008ffe4ff */
[C---:B------:R-:W-:Y:S01]  /*2670*/  IMAD.WIDE R76, R45.reuse, 0x4, R76 ;  /* 0x000000042d4c7825 */ /* 0x040fe200078e024c */
[----:B-1----:R-:W-:Y:S02]  /*2680*/  IADD3 R24, P1, R90, UR6, RZ ;  /* 0x000000065a187c10 */ /* 0x002fe4000ff3e0ff */
[----:B------:R-:W-:Y:S01]  /*2690*/  CS2R R114, SRZ ;  /* 0x0000000000727805 */ /* 0x000fe2000001ff00 */
[----:B------:R-:W-:Y:S01]  /*26a0*/  IMAD.WIDE R42, R45, 0x4, R42 ;  /* 0x000000042d2a7825 */ /* 0x000fe200078e022a */
[----:B------:R-:W-:Y:S02]  /*26b0*/  IADD3.X R25, R64, UR7, RZ, P1, !PT ;  /* 0x0000000740197c10 */ /* 0x000fe40008ffe4ff */
[----:B------:R-:W-:Y:S01]  /*26c0*/  IADD3 R52, P1, R9, R70, RZ ;  /* 0x0000004609347210 */ /* 0x000fe20007f3e0ff */
[----:B------:R-:W-:-:S04]  /*26d0*/  IMAD.WIDE R78, R65, 0x4, R78 ;  /* 0x00000004414e7825 */ /* 0x000fc800078e024e */
[C---:B------:R-:W-:Y:S01]  /*26e0*/  IMAD.WIDE R76, R65.reuse, 0x4, R76 ;  /* 0x00000004414c7825 */ /* 0x040fe200078e024c */
[----:B------:R0:W2:Y:S03]  /*26f0*/  @P6 LDG.E.EL R115, desc[UR4][R78.64] ;  /* 0x000000044e736981 */ /* 0x0000a6000c2e1900 */
[----:B------:R-:W-:Y:S01]  /*2700*/  IMAD.MOV.U32 R29, RZ, RZ, RZ ;  /* 0x000000ffff1d7224 */ /* 0x000fe200078e00ff */
[----:B------:R1:W2:Y:S01]  /*2710*/  @P6 LDG.E.EL R114, desc[UR4][R76.64] ;  /* 0x000000044c726981 */ /* 0x0002a2000c2e1900 */
[----:B------:R-:W-:-:S04]  /*2720*/  IMAD.WIDE R42, R65, 0x4, R42 ;  /* 0x00000004412a7825 */ /* 0x000fc800078e022a */
[----:B------:R-:W-:Y:S01]  /*2730*/  IMAD.X R67, R16, 0x1, R67, P1 ;  /* 0x0000000110437824 */ /* 0x000fe200008e0643 */
[----:B0-----:R-:W-:Y:S01]  /*2740*/  IADD3 R78, P1, R90, UR12, RZ ;  /* 0x0000000c5a4e7c10 */ /* 0x001fe2000ff3e0ff */
[----:B------:R0:W2:Y:S01]  /*2750*/  @P6 LDG.E.EL R29, desc[UR4][R42.64] ;  /* 0x000000042a1d6981 */ /* 0x0000a2000c2e1900 */
[C---:B-1----:R-:W-:Y:S02]  /*2760*/  IMAD.SHL.U32 R76, R52.reuse, 0x4, RZ ;  /* 0x00000004344c7824 */ /* 0x042fe400078e00ff */
[----:B------:R-:W-:Y:S02]  /*2770*/  IADD3.X R79, R64, UR13, RZ, P1, !PT ;  /* 0x0000000d404f7c10 */ /* 0x000fe40008ffe4ff */
[----:B------:R-:W-:Y:S02]  /*2780*/  SHF.L.U64.HI R70, R52, 0x2, R67 ;  /* 0x0000000234467819 */ /* 0x000fe40000010243 */
[----:B0-----:R-:W-:Y:S01]  /*2790*/  IADD3 R42, P1, R76, UR8, RZ ;  /* 0x000000084c2a7c10 */ /* 0x001fe2000ff3e0ff */
[----:B------:R-:W-:-:S03]  /*27a0*/  IMAD.WIDE R50, R45, 0x4, R50 ;  /* 0x000000042d327825 */ /* 0x000fc600078e0232 */
[----:B------:R-:W-:Y:S01]  /*27b0*/  IADD3.X R43, R70, UR9, RZ, P1, !PT ;  /* 0x00000009462b7c10 */ /* 0x000fe20008ffe4ff */
[----:B------:R-:W-:Y:S01]  /*27c0*/  IMAD.WIDE R30, R45, 0x4, R30 ;  /* 0x000000042d1e7825 */ /* 0x000fe200078e021e */
[----:B------:R-:W-:-:S03]  /*27d0*/  IADD3 R52, P1, R13, R22, RZ ;  /* 0x000000160d347210 */ /* 0x000fc60007f3e0ff */
[----:B------:R-:W-:-:S04]  /*27e0*/  IMAD.WIDE R72, R45, 0x4, R72 ;  /* 0x000000042d487825 */ /* 0x000fc800078e0248 */
[----:B------:R-:W-:-:S04]  /*27f0*/  IMAD.WIDE R68, R45, 0x4, R68 ;  /* 0x000000042d447825 */ /* 0x000fc800078e0244 */
[----:B------:R-:W-:-:S04]  /*2800*/  IMAD.WIDE R50, R65, 0x4, R50 ;  /* 0x0000000441327825 */ /* 0x000fc800078e0232 */
[C---:B------:R-:W-:Y:S01]  /*2810*/  IMAD.WIDE R84, R45.reuse, 0x4, R84 ;  /* 0x000000042d547825 */ /* 0x040fe200078e0254 */
[----:B------:R0:W2:Y:S03]  /*2820*/  @P6 LDG.E.EL R102, desc[UR4][R50.64] ;  /* 0x0000000432666981 */ /* 0x0000a6000c2e1900 */
[----:B------:R-:W-:-:S04]  /*2830*/  IMAD.WIDE R82, R45, 0x4, R82 ;  /* 0x000000042d527825 */ /* 0x000fc800078e0252 */
[----:B------:R-:W-:Y:S01]  /*2840*/  IMAD.X R67, R34, 0x1, R15, P1 ;  /* 0x0000000122437824 */ /* 0x000fe200008e060f */
[----:B------:R-:W-:Y:S01]  /*2850*/  IADD3 R45, P1, R9, R52, RZ ;  /* 0x00000034092d7210 */ /* 0x000fe20007f3e0ff */
[----:B------:R-:W-:-:S04]  /*2860*/  IMAD.WIDE R30, R65, 0x4, R30 ;  /* 0x00000004411e7825 */ /* 0x000fc800078e021e */
[C---:B------:R-:W-:Y:S01]  /*2870*/  IMAD.WIDE R72, R65.reuse, 0x4, R72 ;  /* 0x0000000441487825 */ /* 0x040fe200078e0248 */
[----:B------:R1:W2:Y:S03]  /*2880*/  @P6 LDG.E.EL R96, desc[UR4][R30.64] ;  /* 0x000000041e606981 */ /* 0x0002a6000c2e1900 */
[----:B0-----:R-:W-:Y:S01]  /*2890*/  IMAD.X R50, R16, 0x1, R67, P1 ;  /* 0x0000000110327824 */ /* 0x001fe200008e0643 */
[----:B------:R0:W2:Y:S01]  /*28a0*/  @P6 LDG.E.EL R113, desc[UR4][R72.64] ;  /* 0x0000000448716981 */ /* 0x0000a2000c2e1900 */
[----:B------:R-:W-:Y:S01]  /*28b0*/  IMAD.WIDE R68, R65, 0x4, R68 ;  /* 0x0000000441447825 */ /* 0x000fe200078e0244 */
[----:B-1----:R-:W-:-:S03]  /*28c0*/  IADD3 R30, P1, R76, UR10, RZ ;  /* 0x0000000a4c1e7c10 */ /* 0x002fc6000ff3e0ff */
[C---:B------:R-:W-:Y:S01]  /*28d0*/  IMAD.SHL.U32 R76, R45.reuse, 0x4, RZ ;  /* 0x000000042d4c7824 */ /* 0x040fe200078e00ff */
[----:B------:R-:W-:Y:S01]  /*28e0*/  SHF.L.U64.HI R64, R45, 0x2, R50 ;  /* 0x000000022d407819 */ /* 0x000fe20000010232 */
[----:B------:R1:W2:Y:S01]  /*28f0*/  @P6 LDG.E.EL R105, desc[UR4][R68.64] ;  /* 0x0000000444696981 */ /* 0x0002a2000c2e1900 */
[----:B0-----:R-:W-:Y:S02]  /*2900*/  CS2R R72, SRZ ;  /* 0x0000000000487805 */ /* 0x001fe4000001ff00 */
[----:B------:R-:W-:Y:S02]  /*2910*/  IADD3.X R31, R70, UR11, RZ, P1, !PT ;  /* 0x0000000b461f7c10 */ /* 0x000fe40008ffe4ff */
[----:B------:R-:W-:Y:S02]  /*2920*/  IADD3 R50, P1, R76, UR8, RZ ;  /* 0x000000084c327c10 */ /* 0x000fe4000ff3e0ff */
[----:B------:R-:W-:Y:S01]  /*2930*/  SHF.L.U64.HI R45, R52, 0x2, R67 ;  /* 0x00000002342d7819 */ /* 0x000fe20000010243 */
[----:B------:R0:W2:Y:S01]  /*2940*/  @P3 LDG.E.EL R72, desc[UR4][R48.64] ;  /* 0x0000000430483981 */ /* 0x0000a2000c2e1900 */
[----:B------:R-:W-:-:S02]  /*2950*/  IADD3.X R51, R64, UR9, RZ, P1, !PT ;  /* 0x0000000940337c10 */ /* 0x000fc40008ffe4ff */
[----:B-1----:R-:W-:Y:S01]  /*2960*/  CS2R R68, SRZ ;  /* 0x0000000000447805 */ /* 0x002fe2000001ff00 */
[----:B------:R1:W2:Y:S01]  /*2970*/  @P2 LDG.E.EL R73, desc[UR4][R58.64] ;  /* 0x000000043a492981 */ /* 0x0002a2000c2e1900 */
[----:B------:R-:W-:-:S04]  /*2980*/  IMAD.SHL.U32 R52, R52, 0x4, RZ ;  /* 0x0000000434347824 */ /* 0x000fc800078e00ff */
[----:B------:R3:W2:Y:S01]  /*2990*/  @P2 LDG.E.EL R69, desc[UR4][R18.64] ;  /* 0x0000000412452981 */ /* 0x0006a2000c2e1900 */
[----:B0-----:R-:W-:Y:S02]  /*29a0*/  IADD3 R48, P1, R76, UR10, RZ ;  /* 0x0000000a4c307c10 */ /* 0x001fe4000ff3e0ff */
[----:B------:R-:W-:Y:S01]  /*29b0*/  LEA.HI R41, R41, R41, RZ, 0x2 ;  /* 0x0000002929297211 */ /* 0x000fe200078f10ff */
[----:B------:R0:W2:Y:S01]  /*29c0*/  @P3 LDG.E.EL R68, desc[UR4][R56.64] ;  /* 0x0000000438443981 */ /* 0x0000a2000c2e1900 */
[----:B-1----:R-:W-:Y:S02]  /*29d0*/  SHF.R.S32.HI R58, RZ, 0x1f, R5 ;  /* 0x0000001fff3a7819 */ /* 0x002fe40000011405 */
[----:B------:R-:W-:Y:S02]  /*29e0*/  IADD3.X R49, R64, UR11, RZ, P1, !PT ;  /* 0x0000000b40317c10 */ /* 0x000fe40008ffe4ff */
[----:B------:R-:W-:Y:S02]  /*29f0*/  LEA.HI R58, R58, R5, RZ, 0x4 ;  /* 0x000000053a3a7211 */ /* 0x000fe400078f20ff */
[----:B---3--:R-:W-:-:S02]  /*2a00*/  IADD3 R18, P1, R52, UR6, RZ ;  /* 0x0000000634127c10 */ /* 0x008fc4000ff3e0ff */
[----:B------:R-:W-:Y:S02]  /*2a10*/  SHF.R.S32.HI R155, RZ, 0x4, R58 ;  /* 0x00000004ff9b7819 */ /* 0x000fe4000001143a */
[----:B------:R-:W-:Y:S02]  /*2a20*/  IADD3.X R19, R45, UR7, RZ, P1, !PT ;  /* 0x000000072d137c10 */ /* 0x000fe40008ffe4ff */
[----:B------:R-:W-:Y:S02]  /*2a30*/  IADD3 R58, P1, R13, R148, RZ ;  /* 0x000000940d3a7210 */ /* 0x000fe40007f3e0ff */
[----:B------:R-:W-:-:S03]  /*2a40*/  LOP3.LUT R64, R41, 0xfffffffc, RZ, 0xc0, !PT ;  /* 0xfffffffc29407812 */ /* 0x000fc600078ec0ff */
[----:B0-----:R-:W-:Y:S01]  /*2a50*/  IMAD.X R57, R34, 0x1, R159, P1 ;  /* 0x0000000122397824 */ /* 0x001fe200008e069f */
[----:B------:R-:W-:Y:S01]  /*2a60*/  IADD3 R144, P1, R52, UR12, RZ ;  /* 0x0000000c34907c10 */ /* 0x000fe2000ff3e0ff */
[C---:B------:R-:W-:Y:S02]  /*2a70*/  IMAD.SHL.U32 R76, R58.reuse, 0x4, RZ ;  /* 0x000000043a4c7824 */ /* 0x040fe400078e00ff */
[C---:B------:R-:W-:Y:S01]  /*2a80*/  IMAD.IADD R91, R155.reuse, 0x1, -R64 ;  /* 0x000000019b5b7824 */ /* 0x040fe200078e0a40 */
[----:B------:R-:W-:Y:S02]  /*2a90*/  IADD3.X R145, R45, UR13, RZ, P1, !PT ;  /* 0x0000000d2d917c10 */ /* 0x000fe40008ffe4ff */
[----:B------:R-:W-:Y:S02]  /*2aa0*/  SHF.L.U64.HI R64, R58, 0x2, R57 ;  /* 0x000000023a407819 */ /* 0x000fe40000010239 */
[----:B------:R-:W-:Y:S01]  /*2ab0*/  IADD3 R152, P1, R76, UR6, RZ ;  /* 0x000000064c987c10 */ /* 0x000fe2000ff3e0ff */
[----:B------:R-:W-:-:S03]  /*2ac0*/  IMAD.SHL.U32 R155, R155, 0x4, RZ ;  /* 0x000000049b9b7824 */ /* 0x000fc600078e00ff */
[----:B------:R-:W-:Y:S02]  /*2ad0*/  IADD3.X R153, R64, UR7, RZ, P1, !PT ;  /* 0x0000000740997c10 */ /* 0x000fe40008ffe4ff */
[----:B------:R-:W-:Y:S01]  /*2ae0*/  IADD3 R41, P1, R9, R58, RZ ;  /* 0x0000003a09297210 */ /* 0x000fe20007f3e0ff */
[----:B------:R-:W-:Y:S02]  /*2af0*/  IMAD.MOV.U32 R59, RZ, RZ, RZ ;  /* 0x000000ffff3b7224 */ /* 0x000fe400078e00ff */
[----:B------:R-:W-:-:S04]  /*2b00*/  IMAD.WIDE R92, R155, 0x4, R92 ;  /* 0x000000049b5c7825 */ /* 0x000fc800078e025c */
[----:B------:R-:W-:Y:S01]  /*2b10*/  IMAD.X R52, R16, 0x1, R57, P1 ;  /* 0x0000000110347824 */ /* 0x000fe200008e0639 */
[----:B------:R-:W-:Y:S01]  /*2b20*/  IADD3 R76, P1, R76, UR12, RZ ;  /* 0x0000000c4c4c7c10 */ /* 0x000fe2000ff3e0ff */
[C---:B------:R-:W-:Y:S01]  /*2b30*/  IMAD.SHL.U32 R150, R41.reuse, 0x4, RZ ;  /* 0x0000000429967824 */ /* 0x040fe200078e00ff */
[----:B------:R0:W3:Y:S02]  /*2b40*/  @!P0 LDG.E.EL R59, desc[UR4][R92.64] ;  /* 0x000000045c3b8981 */ /* 0x0000e4000c2e1900 */
[----:B------:R-:W-:Y:S02]  /*2b50*/  IADD3.X R77, R64, UR13, RZ, P1, !PT ;  /* 0x0000000d404d7c10 */ /* 0x000fe40008ffe4ff */
[----:B------:R-:W-:Y:S01]  /*2b60*/  SHF.L.U64.HI R90, R41, 0x2, R52 ;  /* 0x00000002295a7819 */ /* 0x000fe20000010234 */
[----:B------:R-:W-:Y:S01]  /*2b70*/  IMAD.MOV.U32 R56, RZ, RZ, RZ ;  /* 0x000000ffff387224 */ /* 0x000fe200078e00ff */
[----:B0-----:R-:W-:Y:S01]  /*2b80*/  IADD3 R92, P1, R150, UR8, RZ ;  /* 0x00000008965c7c10 */ /* 0x001fe2000ff3e0ff */
[----:B------:R-:W-:-:S03]  /*2b90*/  IMAD.WIDE R146, R155, 0x4, R146 ;  /* 0x000000049b927825 */ /* 0x000fc600078e0292 */
[----:B------:R-:W-:Y:S02]  /*2ba0*/  IADD3.X R93, R90, UR9, RZ, P1, !PT ;  /* 0x000000095a5d7c10 */ /* 0x000fe40008ffe4ff */
[----:B------:R-:W-:Y:S01]  /*2bb0*/  IADD3 R58, P1, R13, R0, RZ ;  /* 0x000000000d3a7210 */ /* 0x000fe20007f3e0ff */
[----:B------:R0:W2:Y:S01]  /*2bc0*/  @!P0 LDG.E.EL R56, desc[UR4][R146.64] ;  /* 0x0000000492388981 */ /* 0x0000a2000c2e1900 */
[----:B------:R-:W-:Y:S02]  /*2bd0*/  IMAD.MOV.U32 R67, RZ, RZ, RZ ;  /* 0x000000ffff437224 */ /* 0x000fe400078e00ff */
[----:B------:R-:W-:-:S04]  /*2be0*/  IMAD.WIDE R62, R155, 0x4, R62 ;  /* 0x000000049b3e7825 */ /* 0x000fc800078e023e */
[----:B------:R-:W-:Y:S01]  /*2bf0*/  IMAD.MOV.U32 R70, RZ, RZ, RZ ;  /* 0x000000ffff467224 */ /* 0x000fe200078e00ff */
[----:B------:R1:W2:Y:S01]  /*2c00*/  @!P0 LDG.E.EL R67, desc[UR4][R62.64] ;  /* 0x000000043e438981 */ /* 0x0002a2000c2e1900 */
[----:B0-----:R-:W-:Y:S01]  /*2c10*/  IMAD.X R147, R34, 0x1, R143, P1 ;  /* 0x0000000122937824 */ /* 0x001fe200008e068f */
[----:B------:R-:W-:-:S03]  /*2c20*/  IADD3 R52, P1, R9, R58, RZ ;  /* 0x0000003a09347210 */ /* 0x000fc60007f3e0ff */
[----:B------:R0:W2:Y:S02]  /*2c30*/  @P3 LDG.E.EL R70, desc[UR4][R36.64] ;  /* 0x0000000424463981 */ /* 0x0000a4000c2e1900 */
[----:B------:R-:W-:Y:S01]  /*2c40*/  IMAD.X R57, R16, 0x1, R147, P1 ;  /* 0x0000000110397824 */ /* 0x000fe200008e0693 */
[----:B-1----:R-:W-:-:S04]  /*2c50*/  CS2R R62, SRZ ;  /* 0x00000000003e7805 */ /* 0x002fc8000001ff00 */
[C---:B------:R-:W-:Y:S01]  /*2c60*/  SHF.L.U64.HI R57, R52.reuse, 0x2, R57 ;  /* 0x0000000234397819 */ /* 0x040fe20000010239 */
[----:B------:R-:W-:Y:S01]  /*2c70*/  IMAD.SHL.U32 R52, R52, 0x4, RZ ;  /* 0x0000000434347824 */ /* 0x000fe200078e00ff */
[----:B0-----:R-:W-:Y:S01]  /*2c80*/  IADD3 R36, P1, R150, UR10, RZ ;  /* 0x0000000a96247c10 */ /* 0x001fe2000ff3e0ff */
[----:B------:R-:W-:Y:S01]  /*2c90*/  IMAD.MOV.U32 R64, RZ, RZ, RZ ;  /* 0x000000ffff407224 */ /* 0x000fe200078e00ff */
[----:B------:R0:W2:Y:S02]  /*2ca0*/  @P2 LDG.E.EL R62, desc[UR4][R88.64] ;  /* 0x00000004583e2981 */ /* 0x0000a4000c2e1900 */
[----:B------:R-:W-:Y:S02]  /*2cb0*/  IADD3.X R37, R90, UR11, RZ, P1, !PT ;  /* 0x0000000b5a257c10 */ /* 0x000fe40008ffe4ff */
[----:B----4-:R-:W-:Y:S01]  /*2cc0*/  SHF.R.U32.HI R13, RZ, 0x1e, R55 ;  /* 0x0000001eff0d7819 */ /* 0x010fe20000011637 */
[----:B------:R1:W4:Y:S01]  /*2cd0*/  @P3 LDG.E.EL R64, desc[UR4][R60.64] ;  /* 0x000000043c403981 */ /* 0x000322000c2e1900 */
[----:B------:R-:W-:Y:S01]  /*2ce0*/  IMAD.MOV.U32 R45, RZ, RZ, RZ ;  /* 0x000000ffff2d7224 */ /* 0x000fe200078e00ff */
[----:B------:R-:W-:Y:S01]  /*2cf0*/  SHF.L.U64.HI R147, R58, 0x2, R147 ;  /* 0x000000023a937819 */ /* 0x000fe20000010293 */
[----:B------:R-:W-:Y:S01]  /*2d00*/  IMAD.MOV.U32 R34, RZ, RZ, RZ ;  /* 0x000000ffff227224 */ /* 0x000fe200078e00ff */
[----:B------:R-:W2:Y:S01]  /*2d10*/  @P2 LDG.E.EL R63, desc[UR4][R42.64] ;  /* 0x000000042a3f2981 */ /* 0x000ea2000c2e1900 */
[----:B0-----:R-:W-:-:S02]  /*2d20*/  IADD3 R88, P1, R52, UR8, RZ ;  /* 0x0000000834587c10 */ /* 0x001fc4000ff3e0ff */
[----:B------:R-:W-:Y:S01]  /*2d30*/  LOP3.LUT R13, R13, 0x2, RZ, 0xc0, !PT ;  /* 0x000000020d0d7812 */ /* 0x000fe200078ec0ff */
[----:B------:R0:W2:Y:S01]  /*2d40*/  @P2 LDG.E.EL R45, desc[UR4][R94.64] ;  /* 0x000000045e2d2981 */ /* 0x0000a2000c2e1900 */
[----:B------:R-:W-:Y:S02]  /*2d50*/  IADD3.X R89, R57, UR9, RZ, P1, !PT ;  /* 0x0000000939597c10 */ /* 0x000fe40008ffe4ff */
[----:B-1----:R-:W-:Y:S01]  /*2d60*/  IADD3 R60, P1, R52, UR10, RZ ;  /* 0x0000000a343c7c10 */ /* 0x002fe2000ff3e0ff */
[----:B------:R-:W-:-:S03]  /*2d70*/  IMAD.SHL.U32 R52, R58, 0x4, RZ ;  /* 0x000000043a347824 */ /* 0x000fc600078e00ff */
[----:B------:R-:W-:Y:S02]  /*2d80*/  IADD3.X R61, R57, UR11, RZ, P1, !PT ;  /* 0x0000000b393d7c10 */ /* 0x000fe40008ffe4ff */
[----:B------:R-:W-:-:S05]  /*2d90*/  IADD3 R90, P1, R54, R13, RZ ;  /* 0x0000000d365a7210 */ /* 0x000fca0007f3e0ff */
[----:B------:R-:W-:Y:S01]  /*2da0*/  IMAD.X R55, RZ, RZ, R55, P1 ;  /* 0x000000ffff377224 */ /* 0x000fe200008e0637 */
[----:B0-----:R-:W-:Y:S01]  /*2db0*/  IADD3 R94, P1, R52, UR6, RZ ;  /* 0x00000006345e7c10 */ /* 0x001fe2000ff3e0ff */
[----:B------:R-:W-:-:S03]  /*2dc0*/  IMAD.SHL.U32 R13, R90, 0x2, RZ ;  /* 0x000000025a0d7824 */ /* 0x000fc600078e00ff */
[----:B------:R-:W-:Y:S02]  /*2dd0*/  IADD3.X R95, R147, UR7, RZ, P1, !PT ;  /* 0x00000007935f7c10 */ /* 0x000fe40008ffe4ff */
[----:B------:R-:W-:Y:S02]  /*2de0*/  SHF.L.U64.HI R90, R90, 0x1, R55 ;  /* 0x000000015a5a7819 */ /* 0x000fe40000010237 */
[----:B------:R-:W-:Y:S01]  /*2df0*/  IADD3 R54, P1, R13, R6, RZ ;  /* 0x000000060d367210 */ /* 0x000fe20007f3e0ff */
[----:B------:R-:W-:-:S04]  /*2e00*/  IMAD.WIDE R78, R155, 0x4, R78 ;  /* 0x000000049b4e7825 */ /* 0x000fc800078e024e */
[----:B------:R-:W-:Y:S01]  /*2e10*/  IMAD.X R149, R90, 0x1, R149, P1 ;  /* 0x000000015a957824 */ /* 0x000fe200008e0695 */
[----:B------:R-:W-:Y:S01]  /*2e20*/  IADD3 R6, P1, R9, R54, RZ ;  /* 0x0000003609067210 */ /* 0x000fe20007f3e0ff */
[----:B------:R-:W-:Y:S01]  /*2e30*/  IMAD.MOV.U32 R57, RZ, RZ, RZ ;  /* 0x000000ffff397224 */ /* 0x000fe200078e00ff */
[----:B------:R0:W2:Y:S03]  /*2e40*/  @!P0 LDG.E.EL R34, desc[UR4][R78.64] ;  /* 0x000000044e228981 */ /* 0x0000a6000c2e1900 */
[----:B------:R-:W-:Y:S02]  /*2e50*/  IMAD.X R43, R16, 0x1, R149, P1 ;  /* 0x00000001102b7824 */ /* 0x000fe400008e0695 */
[----:B------:R-:W-:Y:S01]  /*2e60*/  IMAD.SHL.U32 R150, R6, 0x4, RZ ;  /* 0x0000000406967824 */ /* 0x000fe200078e00ff */
[----:B------:R1:W2:Y:S01]  /*2e70*/  @P3 LDG.E.EL R57, desc[UR4][R30.64] ;  /* 0x000000041e393981 */ /* 0x0002a2000c2e1900 */
[----:B0-----:R-:W-:-:S02]  /*2e80*/  IADD3 R78, P1, R52, UR12, RZ ;  /* 0x0000000c344e7c10 */ /* 0x001fc4000ff3e0ff */
[----:B------:R-:W-:Y:S02]  /*2e90*/  SHF.L.U64.HI R52, R6, 0x2, R43 ;  /* 0x0000000206347819 */ /* 0x000fe4000001022b */
[----:B------:R-:W-:Y:S02]  /*2ea0*/  IADD3.X R79, R147, UR13, RZ, P1, !PT ;  /* 0x0000000d934f7c10 */ /* 0x000fe40008ffe4ff */
[----:B-1----:R-:W-:Y:S01]  /*2eb0*/  IADD3 R30, P1, R150, UR8, RZ ;  /* 0x00000008961e7c10 */ /* 0x002fe2000ff3e0ff */
[----:B------:R-:W-:Y:S01]  /*2ec0*/  IMAD.MOV.U32 R41, RZ, RZ, RZ ;  /* 0x000000ffff297224 */ /* 0x000fe200078e00ff */
[C---:B------:R-:W-:Y:S01]  /*2ed0*/  SHF.L.U64.HI R42, R54.reuse, 0x2, R149 ;  /* 0x00000002362a7819 */ /* 0x040fe20000010295 */
[----:B------:R-:W-:Y:S01]  /*2ee0*/  IMAD.WIDE R86, R155, 0x4, R86 ;  /* 0x000000049b567825 */ /* 0x000fe200078e0256 */
[----:B------:R-:W-:Y:S02]  /*2ef0*/  IADD3.X R31, R52, UR9, RZ, P1, !PT ;  /* 0x00000009341f7c10 */ /* 0x000fe40008ffe4ff */
[----:B------:R-:W-:Y:S01]  /*2f00*/  IADD3 R150, P1, R150, UR10, RZ ;  /* 0x0000000a96967c10 */ /* 0x000fe2000ff3e0ff */
[----:B------:R-:W-:Y:S01]  /*2f10*/  IMAD.SHL.U32 R54, R54, 0x4, RZ ;  /* 0x0000000436367824 */ /* 0x000fe200078e00ff */
[----:B------:R0:W2:Y:S01]  /*2f20*/  @!P0 LDG.E.EL R41, desc[UR4][R86.64] ;  /* 0x0000000456298981 */ /* 0x0000a2000c2e1900 */
[----:B------:R-:W-:Y:S01]  /*2f30*/  IMAD.MOV.U32 R58, RZ, RZ, RZ ;  /* 0x000000ffff3a7224 */ /* 0x000fe200078e00ff */
[----:B------:R-:W-:-:S05]  /*2f40*/  IADD3.X R151, R52, UR11, RZ, P1, !PT ;  /* 0x0000000b34977c10 */ /* 0x000fca0008ffe4ff */
[----:B------:R1:W2:Y:S01]  /*2f50*/  @P2 LDG.E.EL R58, desc[UR4][R50.64] ;  /* 0x00000004323a2981 */ /* 0x0002a2000c2e1900 */
[----:B0-----:R-:W-:-:S04]  /*2f60*/  IADD3 R86, P1, R54, UR6, RZ ;  /* 0x0000000636567c10 */ /* 0x001fc8000ff3e0ff */
[----:B------:R-:W-:Y:S02]  /*2f70*/  IADD3.X R87, R42, UR7, RZ, P1, !PT ;  /* 0x000000072a577c10 */ /* 0x000fe40008ffe4ff */
[----:B-1----:R-:W-:Y:S01]  /*2f80*/  IADD3 R50, P1, R13, R40, RZ ;  /* 0x000000280d327210 */ /* 0x002fe20007f3e0ff */
[----:B------:R-:W-:-:S04]  /*2f90*/  IMAD.MOV.U32 R55, RZ, RZ, RZ ;  /* 0x000000ffff377224 */ /* 0x000fc800078e00ff */
[----:B------:R-:W-:Y:S01]  /*2fa0*/  IMAD.X R149, R90, 0x1, R71, P1 ;  /* 0x000000015a957824 */ /* 0x000fe200008e0647 */
[----:B------:R-:W-:Y:S01]  /*2fb0*/  IADD3 R40, P1, R9, R50, RZ ;  /* 0x0000003209287210 */ /* 0x000fe20007f3e0ff */
[----:B------:R-:W-:Y:S01]  /*2fc0*/  IMAD.MOV.U32 R43, RZ, RZ, RZ ;  /* 0x000000ffff2b7224 */ /* 0x000fe200078e00ff */
[----:B------:R0:W2:Y:S01]  /*2fd0*/  @P3 LDG.E.EL R55, desc[UR4][R48.64] ;  /* 0x0000000430373981 */ /* 0x0000a2000c2e1900 */
[----:B------:R-:W-:-:S04]  /*2fe0*/  IMAD.WIDE R76, R155, 0x4, R76 ;  /* 0x000000049b4c7825 */ /* 0x000fc800078e024c */
[----:B------:R-:W-:Y:S01]  /*2ff0*/  IMAD.X R71, R16, 0x1, R149, P1 ;  /* 0x0000000110477824 */ /* 0x000fe200008e0695 */
[----:B------:R-:W-:Y:S01]  /*3000*/  IADD3 R146, P1, R54, UR12, RZ ;  /* 0x0000000c36927c10 */ /* 0x000fe2000ff3e0ff */
[C---:B------:R-:W-:Y:S01]  /*3010*/  IMAD.SHL.U32 R54, R40.reuse, 0x4, RZ ;  /* 0x0000000428367824 */ /* 0x040fe200078e00ff */
[----:B------:R1:W2:Y:S01]  /*3020*/  @!P0 LDG.E.EL R43, desc[UR4][R76.64] ;  /* 0x000000044c2b8981 */ /* 0x0002a2000c2e1900 */
[----:B------:R-:W-:Y:S01]  /*3030*/  IMAD.MOV.U32 R6, RZ, RZ, RZ ;  /* 0x000000ffff067224 */ /* 0x000fe200078e00ff */
[----:B0-----:R-:W-:Y:S01]  /*3040*/  CS2R R48, SRZ ;  /* 0x0000000000307805 */ /* 0x001fe2000001ff00 */
[----:B------:R-:W-:Y:S01]  /*3050*/  IMAD.WIDE R144, R155, 0x4, R144 ;  /* 0x000000049b907825 */ /* 0x000fe200078e0290 */
[----:B------:R-:W-:Y:S02]  /*3060*/  IADD3.X R147, R42, UR13, RZ, P1, !PT ;  /* 0x0000000d2a937c10 */ /* 0x000fe40008ffe4ff */
[----:B------:R-:W-:Y:S01]  /*3070*/  SHF.L.U64.HI R71, R40, 0x2, R71 ;  /* 0x0000000228477819 */ /* 0x000fe20000010247 */
[----:B------:R-:W-:Y:S01]  /*3080*/  IMAD.MOV.U32 R52, RZ, RZ, RZ ;  /* 0x000000ffff347224 */ /* 0x000fe200078e00ff */
[----:B------:R0:W2:Y:S01]  /*3090*/  @!P0 LDG.E.EL R6, desc[UR4][R144.64] ;  /* 0x0000000490068981 */ /* 0x0000a2000c2e1900 */
[----:B-1----:R-:W-:-:S03]  /*30a0*/  IADD3 R76, P1, R54, UR8, RZ ;  /* 0x00000008364c7c10 */ /* 0x002fc6000ff3e0ff */
[----:B------:R1:W2:Y:S01]  /*30b0*/  @P3 LDG.E.EL R49, desc[UR4][R36.64] ;  /* 0x0000000424313981 */ /* 0x0002a2000c2e1900 */
[----:B------:R-:W-:-:S03]  /*30c0*/  IADD3.X R77, R71, UR9, RZ, P1, !PT ;  /* 0x00000009474d7c10 */ /* 0x000fc60008ffe4ff */
[----:B------:R5:W2:Y:S01]  /*30d0*/  @P2 LDG.E.EL R52, desc[UR4][R88.64] ;  /* 0x0000000458342981 */ /* 0x000aa2000c2e1900 */
[----:B0-----:R-:W-:-:S03]  /*30e0*/  IMAD.SHL.U32 R144, R50, 0x4, RZ ;  /* 0x0000000432907824 */ /* 0x001fc600078e00ff */
[----:B------:R0:W2:Y:S01]  /*30f0*/  @P3 LDG.E.EL R48, desc[UR4][R60.64] ;  /* 0x000000043c303981 */ /* 0x0000a2000c2e1900 */
[----:B-1----:R-:W-:Y:S02]  /*3100*/  IADD3 R36, P1, R54, UR10, RZ ;  /* 0x0000000a36247c10 */ /* 0x002fe4000ff3e0ff */
[----:B------:R-:W-:Y:S02]  /*3110*/  SHF.L.U64.HI R42, R50, 0x2, R149 ;  /* 0x00000002322a7819 */ /* 0x000fe40000010295 */
[----:B------:R-:W-:Y:S02]  /*3120*/  IADD3.X R37, R71, UR11, RZ, P1, !PT ;  /* 0x0000000b47257c10 */ /* 0x000fe40008ffe4ff */
[----:B-----5:R-:W-:-:S04]  /*3130*/  IADD3 R88, P1, R144, UR6, RZ ;  /* 0x0000000690587c10 */ /* 0x020fc8000ff3e0ff */
[----:B------:R-:W-:Y:S02]  /*3140*/  IADD3.X R89, R42, UR7, RZ, P1, !PT ;  /* 0x000000072a597c10 */ /* 0x000fe40008ffe4ff */
[----:B------:R-:W-:-:S05]  /*3150*/  IADD3 R28, P1, R13, R28, RZ ;  /* 0x0000001c0d1c7210 */ /* 0x000fca0007f3e0ff */
[----:B------:R-:W-:Y:S01]  /*3160*/  IMAD.X R53, R90, 0x1, R53, P1 ;  /* 0x000000015a357824 */ /* 0x000fe200008e0635 */
[----:B------:R-:W-:Y:S01]  /*3170*/  IADD3 R50, P1, R9, R28, RZ ;  /* 0x0000001c09327210 */ /* 0x000fe20007f3e0ff */
[----:B------:R-:W-:-:S04]  /*3180*/  IMAD.MOV.U32 R51, RZ, RZ, RZ ;  /* 0x000000ffff337224 */ /* 0x000fc800078e00ff */
[----:B0-----:R-:W-:Y:S01]  /*3190*/  IMAD.X R61, R16, 0x1, R53, P1 ;  /* 0x00000001103d7824 */ /* 0x001fe200008e0635 */
[----:B------:R-:W-:Y:S01]  /*31a0*/  IADD3 R144, P1, R144, UR12, RZ ;  /* 0x0000000c90907c10 */ /* 0x000fe2000ff3e0ff */
[----:B------:R-:W-:Y:S01]  /*31b0*/  IMAD.MOV.U32 R40, RZ, RZ, RZ ;  /* 0x000000ffff287224 */ /* 0x000fe200078e00ff */
[----:B------:R0:W5:Y:S02]  /*31c0*/  @P2 LDG.E.EL R51, desc[UR4][R92.64] ;  /* 0x000000045c332981 */ /* 0x000164000c2e1900 */
[C---:B------:R-:W-:Y:S01]  /*31d0*/  SHF.L.U64.HI R54, R50.reuse, 0x2, R61 ;  /* 0x0000000232367819 */ /* 0x040fe2000001023d */
[----:B------:R-:W-:Y:S01]  /*31e0*/  IMAD.SHL.U32 R50, R50, 0x4, RZ ;  /* 0x0000000432327824 */ /* 0x000fe200078e00ff */
[----:B------:R-:W-:Y:S01]  /*31f0*/  IADD3.X R145, R42, UR13, RZ, P1, !PT ;  /* 0x0000000d2a917c10 */ /* 0x000fe20008ffe4ff */
[----:B------:R-:W-:Y:S02]  /*3200*/  IMAD.MOV.U32 R60, RZ, RZ, RZ ;  /* 0x000000ffff3c7224 */ /* 0x000fe400078e00ff */
[----:B------:R-:W-:Y:S01]  /*3210*/  IMAD.WIDE R82, R65, 0x4, R82 ;  /* 0x0000000441527825 */ /* 0x000fe200078e0252 */
[----:B0-----:R-:W-:-:S03]  /*3220*/  IADD3 R92, P1, R50, UR8, RZ ;  /* 0x00000008325c7c10 */ /* 0x001fc6000ff3e0ff */
[----:B------:R-:W-:Y:S01]  /*3230*/  IMAD.WIDE R78, R155, 0x4, R78 ;  /* 0x000000049b4e7825 */ /* 0x000fe200078e024e */
[----:B------:R0:W2:Y:S01]  /*3240*/  @P6 LDG.E.EL R60, desc[UR4][R82.64] ;  /* 0x00000004523c6981 */ /* 0x0000a2000c2e1900 */
[----:B------:R-:W-:Y:S02]  /*3250*/  IADD3.X R93, R54, UR9, RZ, P1, !PT ;  /* 0x00000009365d7c10 */ /* 0x000fe40008ffe4ff */
[----:B------:R-:W-:Y:S01]  /*3260*/  IMAD.MOV.U32 R71, RZ, RZ, RZ ;  /* 0x000000ffff477224 */ /* 0x000fe200078e00ff */
[----:B------:R1:W2:Y:S01]  /*3270*/  @!P0 LDG.E.EL R40, desc[UR4][R78.64] ;  /* 0x000000044e288981 */ /* 0x0002a2000c2e1900 */
[----:B------:R-:W-:-:S04]  /*3280*/  IMAD.WIDE R84, R65, 0x4, R84 ;  /* 0x0000000441547825 */ /* 0x000fc800078e0254 */
[----:B------:R-:W-:Y:S01]  /*3290*/  IMAD.SHL.U32 R91, R91, 0x4, RZ ;  /* 0x000000045b5b7824 */ /* 0x000fe200078e00ff */
[----:B------:R1:W2:Y:S01]  /*32a0*/  @P6 LDG.E.EL R71, desc[UR4][R84.64] ;  /* 0x0000000454476981 */ /* 0x0002a2000c2e1900 */
[C---:B0-----:R-:W-:Y:S01]  /*32b0*/  IMAD.SHL.U32 R82, R28.reuse, 0x4, RZ ;  /* 0x000000041c527824 */ /* 0x041fe200078e00ff */
[----:B-1----:R-:W-:Y:S01]  /*32c0*/  IADD3 R78, P1, R50, UR10, RZ ;  /* 0x0000000a324e7c10 */ /* 0x002fe2000ff3e0ff */
[----:B------:R-:W-:Y:S01]  /*32d0*/  IMAD.WIDE R38, R91, 0x4, R38 ;  /* 0x000000045b267825 */ /* 0x000fe200078e0226 */
[----:B------:R-:W-:Y:S02]  /*32e0*/  SHF.L.U64.HI R28, R28, 0x2, R53 ;  /* 0x000000021c1c7819 */ /* 0x000fe40000010235 */
[----:B------:R-:W-:Y:S01]  /*32f0*/  IADD3.X R79, R54, UR11, RZ, P1, !PT ;  /* 0x0000000b364f7c10 */ /* 0x000fe20008ffe4ff */
[----:B------:R-:W-:Y:S01]  /*3300*/  IMAD.SHL.U32 R157, R2, 0x8, RZ ;  /* 0x00000008029d7824 */ /* 0x000fe200078e00ff */
[----:B------:R-:W-:Y:S01]  /*3310*/  IADD3 R84, P1, R82, UR6, RZ ;  /* 0x0000000652547c10 */ /* 0x000fe2000ff3e0ff */
[----:B------:R-:W-:-:S02]  /*3320*/  IMAD.MOV.U32 R61, RZ, RZ, RZ ;  /* 0x000000ffff3d7224 */ /* 0x000fc400078e00ff */
[----:B------:R-:W-:Y:S01]  /*3330*/  IMAD.WIDE R38, R157, 0x4, R38 ;  /* 0x000000049d267825 */ /* 0x000fe200078e0226 */
[----:B------:R-:W-:Y:S02]  /*3340*/  IADD3.X R85, R28, UR7, RZ, P1, !PT ;  /* 0x000000071c557c10 */ /* 0x000fe40008ffe4ff */
[----:B------:R-:W-:Y:S01]  /*3350*/  IADD3 R20, P1, R13, R20, RZ ;  /* 0x000000140d147210 */ /* 0x000fe20007f3e0ff */
[----:B------:R-:W-:Y:S01]  /*3360*/  IMAD.WIDE R80, R91, 0x4, R80 ;  /* 0x000000045b507825 */ /* 0x000fe200078e0250 */
[----:B------:R0:W2:Y:S03]  /*3370*/  @P6 LDG.E.EL R61, desc[UR4][R38.64] ;  /* 0x00000004263d6981 */ /* 0x0000a6000c2e1900 */
[----:B------:R-:W-:Y:S02]  /*3380*/  IMAD.X R35, R90, 0x1, R35, P1 ;  /* 0x000000015a237824 */ /* 0x000fe400008e0623 */
[----:B------:R-:W-:Y:S01]  /*3390*/  IMAD.MOV.U32 R65, RZ, RZ, RZ ;  /* 0x000000ffff417224 */ /* 0x000fe200078e00ff */
[----:B0-----:R-:W-:Y:S01]  /*33a0*/  IADD3 R38, P1, R9, R20, RZ ;  /* 0x0000001409267210 */ /* 0x001fe20007f3e0ff */
[----:B------:R-:W-:-:S04]  /*33b0*/  IMAD.WIDE R80, R157, 0x4, R80 ;  /* 0x000000049d507825 */ /* 0x000fc800078e0250 */
[C---:B------:R-:W-:Y:S01]  /*33c0*/  IMAD.WIDE R24, R91.reuse, 0x4, R24 ;  /* 0x000000045b187825 */ /* 0x040fe200078e0218 */
[----:B------:R0:W2:Y:S03]  /*33d0*/  @P6 LDG.E.EL R65, desc[UR4][R80.64] ;  /* 0x0000000450416981 */ /* 0x0000a6000c2e1900 */
[----:B------:R-:W-:Y:S02]  /*33e0*/  IMAD.X R39, R16, 0x1, R35, P1 ;  /* 0x0000000110277824 */ /* 0x000fe400008e0623 */
[----:B------:R-:W-:Y:S01]  /*33f0*/  IMAD.WIDE R18, R91, 0x4, R18 ;  /* 0x000000045b127825 */ /* 0x000fe200078e0212 */
[----:B------:R-:W-:-:S03]  /*3400*/  IADD3 R82, P1, R82, UR12, RZ ;  /* 0x0000000c52527c10 */ /* 0x000fc6000ff3e0ff */
[----:B------:R-:W-:Y:S01]  /*3410*/  IMAD.MOV.U32 R53, RZ, RZ, RZ ;  /* 0x000000ffff357224 */ /* 0x000fe200078e00ff */
[----:B0-----:R-:W-:Y:S01]  /*3420*/  SHF.L.U64.HI R80, R38, 0x2, R39 ;  /* 0x0000000226507819 */ /* 0x001fe20000010227 */
[----:B------:R-:W-:-:S04]  /*3430*/  IMAD.WIDE R24, R157, 0x4, R24 ;  /* 0x000000049d187825 */ /* 0x000fc800078e0218 */
[----:B------:R-:W-:Y:S01]  /*3440*/  IMAD.SHL.U32 R38, R38, 0x4, RZ ;  /* 0x0000000426267824 */ /* 0x000fe200078e00ff */
[----:B------:R0:W2:Y:S01]  /*3450*/  @P6 LDG.E.EL R53, desc[UR4][R24.64] ;  /* 0x0000000418356981 */ /* 0x0000a2000c2e1900 */
[----:B------:R-:W-:Y:S01]  /*3460*/  IMAD.MOV.U32 R54, RZ, RZ, RZ ;  /* 0x000000ffff367224 */ /* 0x000fe200078e00ff */
[----:B------:R-:W-:Y:S01]  /*3470*/  IADD3.X R83, R28, UR13, RZ, P1, !PT ;  /* 0x0000000d1c537c10 */ /* 0x000fe20008ffe4ff */
[----:B------:R-:W-:-:S04]  /*3480*/  IMAD.WIDE R18, R157, 0x4, R18 ;  /* 0x000000049d127825 */ /* 0x000fc800078e0212 */
[----:B------:R-:W-:Y:S01]  /*3490*/  IMAD.SHL.U32 R149, R20, 0x4, RZ ;  /* 0x0000000414957824 */ /* 0x000fe200078e00ff */
[----:B------:R1:W2:Y:S01]  /*34a0*/  @P6 LDG.E.EL R54, desc[UR4][R18.64] ;  /* 0x0000000412366981 */ /* 0x0002a2000c2e1900 */
[----:B0-----:R-:W-:-:S04]  /*34b0*/  IADD3 R24, P1, R38, UR8, RZ ;  /* 0x0000000826187c10 */ /* 0x001fc8000ff3e0ff */
[----:B------:R-:W-:Y:S02]  /*34c0*/  IADD3.X R25, R80, UR9, RZ, P1, !PT ;  /* 0x0000000950197c10 */ /* 0x000fe40008ffe4ff */
[----:B-1----:R-:W-:Y:S02]  /*34d0*/  IADD3 R18, P1, R38, UR10, RZ ;  /* 0x0000000a26127c10 */ /* 0x002fe4000ff3e0ff */
[----:B------:R-:W-:Y:S02]  /*34e0*/  SHF.L.U64.HI R35, R20, 0x2, R35 ;  /* 0x0000000214237819 */ /* 0x000fe40000010223 */
[----:B------:R-:W-:Y:S02]  /*34f0*/  IADD3.X R19, R80, UR11, RZ, P1, !PT ;  /* 0x0000000b50137c10 */ /* 0x000fe40008ffe4ff */
[----:B------:R-:W-:Y:S01]  /*3500*/  IADD3 R80, P1, R149, UR6, RZ ;  /* 0x0000000695507c10 */ /* 0x000fe2000ff3e0ff */
[----:B------:R-:W-:-:S03]  /*3510*/  IMAD.WIDE R94, R91, 0x4, R94 ;  /* 0x000000045b5e7825 */ /* 0x000fc600078e025e */
[----:B------:R-:W-:Y:S02]  /*3520*/  IADD3.X R81, R35, UR7, RZ, P1, !PT ;  /* 0x0000000723517c10 */ /* 0x000fe40008ffe4ff */
[----:B------:R-:W-:Y:S01]  /*3530*/  IADD3 R154, P1, R13, R4, RZ ;  /* 0x000000040d9a7210 */ /* 0x000fe20007f3e0ff */
[----:B------:R-:W-:Y:S01]  /*3540*/  IMAD.WIDE R152, R91, 0x4, R152 ;  /* 0x000000045b987825 */ /* 0x000fe200078e0298 */
[----:B------:R-:W-:-:S03]  /*3550*/  CS2R R38, SRZ ;  /* 0x0000000000267805 */ /* 0x000fc6000001ff00 */
[----:B------:R-:W-:Y:S02]  /*3560*/  IMAD.MOV.U32 R42, RZ, RZ, RZ ;  /* 0x000000ffff2a7224 */ /* 0x000fe400078e00ff */
[----:B------:R-:W-:Y:S01]  /*3570*/  IMAD.X R161, R90, 0x1, R33, P1 ;  /* 0x000000015aa17824 */ /* 0x000fe200008e0621 */
[----:B------:R-:W-:Y:S01]  /*3580*/  IADD3 R20, P1, R9, R154, RZ ;  /* 0x0000009a09147210 */ /* 0x000fe20007f3e0ff */
[C---:B------:R-:W-:Y:S01]  /*3590*/  IMAD.WIDE R94, R157.reuse, 0x4, R94 ;  /* 0x000000049d5e7825 */ /* 0x040fe200078e025e */
[----:B------:R0:W2:Y:S03]  /*35a0*/  @P2 LDG.E.EL R39, desc[UR4][R30.64] ;  /* 0x000000041e272981 */ /* 0x0000a6000c2e1900 */
[----:B------:R-:W-:Y:S01]  /*35b0*/  IMAD.MOV.U32 R50, RZ, RZ, RZ ;  /* 0x000000ffff327224 */ /* 0x000fe200078e00ff */
[----:B------:R1:W2:Y:S01]  /*35c0*/  @P6 LDG.E.EL R42, desc[UR4][R94.64] ;  /* 0x000000045e2a6981 */ /* 0x0002a2000c2e1900 */
[----:B------:R-:W-:-:S03]  /*35d0*/  IMAD.WIDE R152, R157, 0x4, R152 ;  /* 0x000000049d987825 */ /* 0x000fc600078e0298 */
[----:B------:R-:W2:Y:S01]  /*35e0*/  @P3 LDG.E.EL R38, desc[UR4][R150.64] ;  /* 0x0000000496263981 */ /* 0x000ea2000c2e1900 */
[----:B------:R-:W-:Y:S02]  /*35f0*/  IMAD.X R33, R16, 0x1, R161, P1 ;  /* 0x0000000110217824 */ /* 0x000fe400008e06a1 */
[C---:B0-----:R-:W-:Y:S01]  /*3600*/  IMAD.SHL.U32 R30, R20.reuse, 0x4, RZ ;  /* 0x00000004141e7824 */ /* 0x041fe200078e00ff */
[----:B------:R0:W2:Y:S01]  /*3610*/  @P6 LDG.E.EL R50, desc[UR4][R152.64] ;  /* 0x0000000498326981 */ /* 0x0000a2000c2e1900 */
[----:B-1----:R-:W-:Y:S01]  /*3620*/  IADD3 R94, P1, R149, UR12, RZ ;  /* 0x0000000c955e7c10 */ /* 0x002fe2000ff3e0ff */
[----:B------:R-:W-:Y:S01]  /*3630*/  IMAD.MOV.U32 R4, RZ, RZ, RZ ;  /* 0x000000ffff047224 */ /* 0x000fe200078e00ff */
[----:B------:R-:W-:Y:S01]  /*3640*/  SHF.L.U64.HI R33, R20, 0x2, R33 ;  /* 0x0000000214217819 */ /* 0x000fe20000010221 */
[----:B------:R-:W-:Y:S01]  /*3650*/  IMAD.WIDE R146, R155, 0x4, R146 ;  /* 0x000000049b927825 */ /* 0x000fe200078e0292 */
[----:B------:R-:W-:Y:S02]  /*3660*/  IADD3.X R95, R35, UR13, RZ, P1, !PT ;  /* 0x0000000d235f7c10 */ /* 0x000fe40008ffe4ff */
[----:B0-----:R-:W-:Y:S01]  /*3670*/  IADD3 R152, P1, R30, UR8, RZ ;  /* 0x000000081e987c10 */ /* 0x001fe2000ff3e0ff */
[----:B------:R-:W-:Y:S01]  /*3680*/  IMAD.MOV.U32 R28, RZ, RZ, RZ ;  /* 0x000000ffff1c7224 */ /* 0x000fe200078e00ff */
[----:B------:R0:W2:Y:S01]  /*3690*/  @!P0 LDG.E.EL R4, desc[UR4][R146.64] ;  /* 0x0000000492048981 */ /* 0x0000a2000c2e1900 */
[----:B------:R-:W-:Y:S01]  /*36a0*/  IMAD.SHL.U32 R149, R154, 0x4, RZ ;  /* 0x000000049a957824 */ /* 0x000fe200078e00ff */
[----:B------:R-:W-:-:S02]  /*36b0*/  IADD3.X R153, R33, UR9, RZ, P1, !PT ;  /* 0x0000000921997c10 */ /* 0x000fc40008ffe4ff */
[----:B------:R-:W-:Y:S01]  /*36c0*/  SHF.L.U64.HI R154, R154, 0x2, R161 ;  /* 0x000000029a9a7819 */ /* 0x000fe200000102a1 */
[----:B------:R1:W2:Y:S01]  /*36d0*/  @P2 LDG.E.EL R28, desc[UR4][R76.64] ;  /* 0x000000044c1c2981 */ /* 0x0002a2000c2e1900 */
[----:B0-----:R-:W-:-:S04]  /*36e0*/  IADD3 R146, P1, R30, UR10, RZ ;  /* 0x0000000a1e927c10 */ /* 0x001fc8000ff3e0ff */
[----:B------:R-:W-:Y:S02]  /*36f0*/  IADD3.X R147, R33, UR11, RZ, P1, !PT ;  /* 0x0000000b21937c10 */ /* 0x000fe40008ffe4ff */
[----:B-1----:R-:W-:-:S04]  /*3700*/  IADD3 R76, P1, R149, UR6, RZ ;  /* 0x00000006954c7c10 */ /* 0x002fc8000ff3e0ff */
[----:B------:R-:W-:Y:S02]  /*3710*/  IADD3.X R77, R154, UR7, RZ, P1, !PT ;  /* 0x000000079a4d7c10 */ /* 0x000fe40008ffe4ff */
[----:B------:R-:W-:Y:S01]  /*3720*/  IADD3 R22, P1, R13, R22, RZ ;  /* 0x000000160d167210 */ /* 0x000fe20007f3e0ff */
[----:B------:R-:W-:-:S04]  /*3730*/  IMAD.MOV.U32 R31, RZ, RZ, RZ ;  /* 0x000000ffff1f7224 */ /* 0x000fc800078e00ff */
[----:B------:R-:W-:Y:S01]  /*3740*/  IMAD.X R35, R90, 0x1, R15, P1 ;  /* 0x000000015a237824 */ /* 0x000fe200008e060f */
[----:B------:R-:W-:Y:S01]  /*3750*/  IADD3 R15, P1, R9, R22, RZ ;  /* 0x00000016090f7210 */ /* 0x000fe20007f3e0ff */
[----:B------:R-:W-:Y:S01]  /*3760*/  IMAD.MOV.U32 R20, RZ, RZ, RZ ;  /* 0x000000ffff147224 */ /* 0x000fe200078e00ff */
[----:B------:R0:W2:Y:S01]  /*3770*/  @P3 LDG.E.EL R31, desc[UR4][R36.64] ;  /* 0x00000004241f3981 */ /* 0x0000a2000c2e1900 */
[----:B------:R-:W-:-:S05]  /*3780*/  IMAD.WIDE R144, R155, 0x4, R144 ;  /* 0x000000049b907825 */ /* 0x000fca00078e0290 */
[----:B------:R1:W2:Y:S01]  /*3790*/  @!P0 LDG.E.EL R20, desc[UR4][R144.64] ;  /* 0x0000000490148981 */ /* 0x0002a2000c2e1900 */
[----:B0-----:R-:W-:Y:S01]  /*37a0*/  IMAD.X R36, R16, 0x1, R35, P1 ;  /* 0x0000000110247824 */ /* 0x001fe200008e0623 */
[----:B-1----:R-:W-:-:S04]  /*37b0*/  IADD3 R144, P1, R149, UR12, RZ ;  /* 0x0000000c95907c10 */ /* 0x002fc8000ff3e0ff */
[C---:B------:R-:W-:Y:S01]  /*37c0*/  SHF.L.U64.HI R149, R15.reuse, 0x2, R36 ;  /* 0x000000020f957819 */ /* 0x040fe20000010224 */
[----:B------:R-:W-:Y:S01]  /*37d0*/  IMAD.SHL.U32 R15, R15, 0x4, RZ ;  /* 0x000000040f0f7824 */ /* 0x000fe200078e00ff */
[----:B------:R-:W-:Y:S01]  /*37e0*/  IADD3.X R145, R154, UR13, RZ, P1, !PT ;  /* 0x0000000d9a917c10 */ /* 0x000fe20008ffe4ff */
[----:B------:R-:W-:-:S03]  /*37f0*/  IMAD.MOV.U32 R37, RZ, RZ, RZ ;  /* 0x000000ffff257224 */ /* 0x000fc600078e00ff */
[----:B------:R-:W-:Y:S01]  /*3800*/  IADD3 R150, P1, R15, UR8, RZ ;  /* 0x000000080f967c10 */ /* 0x000fe2000ff3e0ff */
[----:B------:R-:W-:Y:S02]  /*3810*/  IMAD.MOV.U32 R33, RZ, RZ, RZ ;  /* 0x000000ffff217224 */ /* 0x000fe400078e00ff */
[----:B------:R0:W2:Y:S01]  /*3820*/  @P3 LDG.E.EL R37, desc[UR4][R78.64] ;  /* 0x000000044e253981 */ /* 0x0000a2000c2e1900 */
[----:B------:R-:W-:Y:S01]  /*3830*/  IADD3.X R151, R149, UR9, RZ, P1, !PT ;  /* 0x0000000995977c10 */ /* 0x000fe20008ffe4ff */
[----:B------:R-:W-:Y:S02]  /*3840*/  IMAD.MOV.U32 R30, RZ, RZ, RZ ;  /* 0x000000ffff1e7224 */ /* 0x000fe400078e00ff */
[----:B------:R1:W2:Y:S01]  /*3850*/  @P2 LDG.E.EL R33, desc[UR4][R92.64] ;  /* 0x000000045c212981 */ /* 0x0002a2000c2e1900 */
[----:B------:R-:W-:Y:S01]  /*3860*/  IMAD.WIDE R82, R155, 0x4, R82 ;  /* 0x000000049b527825 */ /* 0x000fe200078e0252 */
[----:B0-----:R-:W-:-:S03]  /*3870*/  IADD3 R78, P1, R15, UR10, RZ ;  /* 0x0000000a0f4e7c10 */ /* 0x001fc6000ff3e0ff */
[C---:B------:R-:W-:Y:S01]  /*3880*/  IMAD.SHL.U32 R15, R22.reuse, 0x4, RZ ;  /* 0x00000004160f7824 */ /* 0x040fe200078e00ff */
[----:B------:R-:W-:Y:S01]  /*3890*/  SHF.L.U64.HI R22, R22, 0x2, R35 ;  /* 0x0000000216167819 */ /* 0x000fe20000010223 */
[----:B------:R0:W2:Y:S01]  /*38a0*/  @!P0 LDG.E.EL R30, desc[UR4][R82.64] ;  /* 0x00000004521e8981 */ /* 0x0000a2000c2e1900 */
[----:B------:R-:W-:Y:S02]  /*38b0*/  IADD3.X R79, R149, UR11, RZ, P1, !PT ;  /* 0x0000000b954f7c10 */ /* 0x000fe40008ffe4ff */
[----:B-1----:R-:W-:-:S04]  /*38c0*/  IADD3 R92, P1, R15, UR6, RZ ;  /* 0x000000060f5c7c10 */ /* 0x002fc8000ff3e0ff */
[----:B------:R-:W-:Y:S02]  /*38d0*/  IADD3.X R93, R22, UR7, RZ, P1, !PT ;  /* 0x00000007165d7c10 */ /* 0x000fe40008ffe4ff */
[----:B0-----:R-:W-:-:S04]  /*38e0*/  IADD3 R82, P1, R15, UR12, RZ ;  /* 0x0000000c0f527c10 */ /* 0x001fc8000ff3e0ff */
[----:B------:R-:W-:Y:S02]  /*38f0*/  IADD3.X R83, R22, UR13, RZ, P1, !PT ;  /* 0x0000000d16537c10 */ /* 0x000fe40008ffe4ff */
[----:B------:R-:W-:Y:S01]  /*3900*/  IADD3 R148, P1, R13, R148, RZ ;  /* 0x000000940d947210 */ /* 0x000fe20007f3e0ff */
[----:B------:R-:W-:Y:S02]  /*3910*/  IMAD.MOV.U32 R22, RZ, RZ, RZ ;  /* 0x000000ffff167224 */ /* 0x000fe400078e00ff */
[----:B------:R-:W-:-:S04]  /*3920*/  IMAD.WIDE R94, R155, 0x4, R94 ;  /* 0x000000049b5e7825 */ /* 0x000fc800078e025e */
[----:B------:R-:W-:Y:S01]  /*3930*/  IMAD.X R159, R90, 0x1, R159, P1 ;  /* 0x000000015a9f7824 */ /* 0x000fe200008e069f */
[----:B------:R-:W-:Y:S01]  /*3940*/  IADD3 R0, P1, R13, R0, RZ ;  /* 0x000000000d007210 */ /* 0x000fe20007f3e0ff */
[C---:B------:R-:W-:Y:S01]  /*3950*/  IMAD.SHL.U32 R149, R148.reuse, 0x4, RZ ;  /* 0x0000000494957824 */ /* 0x040fe200078e00ff */
[----:B------:R0:W3:Y:S01]  /*3960*/  @!P0 LDG.E.EL R22, desc[UR4][R94.64] ;  /* 0x000000045e168981 */ /* 0x0000e2000c2e1900 */
[----:B------:R-:W-:Y:S01]  /*3970*/  IMAD.MOV.U32 R36, RZ, RZ, RZ ;  /* 0x000000ffff247224 */ /* 0x000fe200078e00ff */
[----:B------:R-:W-:Y:S01]  /*3980*/  SHF.L.U64.HI R154, R148, 0x2, R159 ;  /* 0x00000002949a7819 */ /* 0x000fe2000001029f */
[----:B------:R-:W-:Y:S01]  /*3990*/  IMAD.X R143, R90, 0x1, R143, P1 ;  /* 0x000000015a8f7824 */ /* 0x000fe200008e068f */
[----:B------:R-:W-:-:S03]  /*39a0*/  SHF.R.S32.HI R90, RZ, 0x1f, R5 ;  /* 0x0000001fff5a7819 */ /* 0x000fc60000011405 */
[----:B------:R1:W3:Y:S01]  /*39b0*/  @P2 LDG.E.EL R36, desc[UR4][R24.64] ;  /* 0x0000000418242981 */ /* 0x0002e2000c2e1900 */
[----:B0-----:R-:W-:Y:S02]  /*39c0*/  IADD3 R94, P1, R149, UR6, RZ ;  /* 0x00000006955e7c10 */ /* 0x001fe4000ff3e0ff */
[CC--:B------:R-:W-:Y:S02]  /*39d0*/  LEA.HI R13, R90.reuse, R5.reuse, RZ, 0x4 ;  /* 0x000000055a0d7211 */ /* 0x0c0fe400078f20ff */
[----:B------:R-:W-:Y:S02]  /*39e0*/  IADD3.X R95, R154, UR7, RZ, P1, !PT ;  /* 0x000000079a5f7c10 */ /* 0x000fe40008ffe4ff */
[----:B------:R-:W-:Y:S02]  /*39f0*/  IADD3 R148, P1, R9, R148, RZ ;  /* 0x0000009409947210 */ /* 0x000fe40007f3e0ff */
[----:B-1----:R-:W-:Y:S02]  /*3a00*/  CS2R R24, SRZ ;  /* 0x0000000000187805 */ /* 0x002fe4000001ff00 */
[----:B------:R-:W-:Y:S01]  /*3a10*/  LEA.HI R90, R90, R5, RZ, 0x6 ;  /* 0x000000055a5a7211 */ /* 0x000fe200078f30ff */
[----:B------:R-:W-:-:S02]  /*3a20*/  IMAD.MOV.U32 R35, RZ, RZ, RZ ;  /* 0x000000ffff237224 */ /* 0x000fc400078e00ff */
[----:B------:R-:W-:Y:S01]  /*3a30*/  IMAD.X R159, R16, 0x1, R159, P1 ;  /* 0x00000001109f7824 */ /* 0x000fe200008e069f */
[----:B------:R-:W-:Y:S01]  /*3a40*/  LOP3.LUT R90, R90, 0xffffffc0, RZ, 0xc0, !PT ;  /* 0xffffffc05a5a7812 */ /* 0x000fe200078ec0ff */
[----:B------:R0:W3:Y:S01]  /*3a50*/  @P3 LDG.E.EL R25, desc[UR4][R146.64] ;  /* 0x0000000492193981 */ /* 0x0000e2000c2e1900 */
[----:B------:R-:W-:Y:S01]  /*3a60*/  IADD3 R9, P1, R9, R0, RZ ;  /* 0x0000000009097210 */ /* 0x000fe20007f3e0ff */
[----:B------:R-:W-:Y:S02]  /*3a70*/  IMAD.MOV.U32 R15, RZ, RZ, RZ ;  /* 0x000000ffff0f7224 */ /* 0x000fe400078e00ff */
[----:B------:R1:W3:Y:S01]  /*3a80*/  @P3 LDG.E.EL R35, desc[UR4][R18.64] ;  /* 0x0000000412233981 */ /* 0x0002e2000c2e1900 */
[----:B------:R-:W-:-:S03]  /*3a90*/  IMAD.WIDE R144, R155, 0x4, R144 ;  /* 0x000000049b907825 */ /* 0x000fc600078e0290 */
[----:B------:R4:W3:Y:S01]  /*3aa0*/  @P2 LDG.E.EL R24, desc[UR4][R150.64] ;  /* 0x0000000496182981 */ /* 0x0008e2000c2e1900 */
[----:B0-----:R-:W-:Y:S02]  /*3ab0*/  IMAD.SHL.U32 R146, R148, 0x4, RZ ;  /* 0x0000000494927824 */ /* 0x001fe400078e00ff */
[----:B------:R-:W-:Y:S01]  /*3ac0*/  IMAD.X R16, R16, 0x1, R143, P1 ;  /* 0x0000000110107824 */ /* 0x000fe200008e068f */
[----:B------:R0:W3:Y:S01]  /*3ad0*/  @!P0 LDG.E.EL R15, desc[UR4][R144.64] ;  /* 0x00000004900f8981 */ /* 0x0000e2000c2e1900 */
[----:B-1----:R-:W-:Y:S02]  /*3ae0*/  CS2R R18, SRZ ;  /* 0x0000000000127805 */ /* 0x002fe4000001ff00 */
[----:B------:R-:W-:Y:S01]  /*3af0*/  IADD3 R158, P1, R146, UR8, RZ ;  /* 0x00000008929e7c10 */ /* 0x000fe2000ff3e0ff */
[----:B----4-:R-:W-:Y:S01]  /*3b00*/  IMAD.IADD R151, R5, 0x1, -R90 ;  /* 0x0000000105977824 */ /* 0x010fe200078e0a5a */
[----:B------:R-:W-:Y:S02]  /*3b10*/  SHF.L.U64.HI R90, R148, 0x2, R159 ;  /* 0x00000002945a7819 */ /* 0x000fe4000001029f */
[----:B------:R1:W4:Y:S01]  /*3b20*/  @P3 LDG.E.EL R19, desc[UR4][R78.64] ;  /* 0x000000044e133981 */ /* 0x000322000c2e1900 */
[----:B0-----:R-:W-:-:S03]  /*3b30*/  LOP3.LUT R144, R13, 0xfffffff0, RZ, 0xc0, !PT ;  /* 0xfffffff00d907812 */ /* 0x001fc600078ec0ff */
[----:B------:R0:W3:Y:S01]  /*3b40*/  @P2 LDG.E.EL R18, desc[UR4][R152.64] ;  /* 0x0000000498122981 */ /* 0x0000e2000c2e1900 */
[----:B------:R-:W-:Y:S02]  /*3b50*/  IADD3.X R159, R90, UR9, RZ, P1, !PT ;  /* 0x000000095a9f7c10 */ /* 0x000fe40008ffe4ff */
[----:B------:R-:W-:Y:S01]  /*3b60*/  IADD3 R146, P1, R146, UR10, RZ ;  /* 0x0000000a92927c10 */ /* 0x000fe2000ff3e0ff */
[----:B-1----:R-:W-:-:S03]  /*3b70*/  IMAD.SHL.U32 R78, R9, 0x4, RZ ;  /* 0x00000004094e7824 */ /* 0x002fc600078e00ff */
[----:B------:R-:W-:Y:S01]  /*3b80*/  IADD3.X R147, R90, UR11, RZ, P1, !PT ;  /* 0x0000000b5a937c10 */ /* 0x000fe20008ffe4ff */
[----:B------:R-:W-:Y:S01]  /*3b90*/  IMAD.MOV.U32 R13, RZ, RZ, RZ ;  /* 0x000000ffff0d7224 */ /* 0x000fe200078e00ff */
[----:B------:R-:W-:Y:S01]  /*3ba0*/  SHF.L.U64.HI R79, R9, 0x2, R16 ;  /* 0x00000002094f7819 */ /* 0x000fe20000010210 */
[----:B0-----:R-:W-:Y:S01]  /*3bb0*/  IMAD.IADD R153, R5, 0x1, -R144 ;  /* 0x0000000105997824 */ /* 0x001fe200078e0a90 */
[----:B------:R-:W-:Y:S01]  /*3bc0*/  IADD3 R144, P1, R78, UR8, RZ ;  /* 0x000000084e907c10 */ /* 0x000fe2000ff3e0ff */
[----:B------:R-:W-:-:S04]  /*3bd0*/  IMAD.WIDE R82, R155, 0x4, R82 ;  /* 0x000000049b527825 */ /* 0x000fc800078e0252 */
[----:B------:R-:W-:Y:S01]  /*3be0*/  IMAD.SHL.U32 R152, R0, 0x4, RZ ;  /* 0x0000000400987824 */ /* 0x000fe200078e00ff */
[----:B------:R0:W3:Y:S01]  /*3bf0*/  @!P0 LDG.E.EL R13, desc[UR4][R82.64] ;  /* 0x00000004520d8981 */ /* 0x0000e2000c2e1900 */
[----:B------:R-:W-:Y:S01]  /*3c00*/  IMAD.WIDE R84, R91, 0x4, R84 ;  /* 0x000000045b547825 */ /* 0x000fe200078e0254 */
[----:B------:R-:W-:-:S03]  /*3c10*/  IADD3.X R145, R79, UR9, RZ, P1, !PT ;  /* 0x000000094f917c10 */ /* 0x000fc60008ffe4ff */
[----:B------:R-:W-:Y:S01]  /*3c20*/  IMAD.WIDE R86, R91, 0x4, R86 ;  /* 0x000000045b567825 */ /* 0x000fe200078e0256 */
[----:B------:R-:W-:-:S03]  /*3c30*/  SHF.L.U64.HI R150, R0, 0x2, R143 ;  /* 0x0000000200967819 */ /* 0x000fc6000001028f */
[----:B------:R-:W-:Y:S01]  /*3c40*/  IMAD.MOV.U32 R143, RZ, RZ, RZ ;  /* 0x000000ffff8f7224 */ /* 0x000fe200078e00ff */
[----:B0-----:R-:W-:Y:S01]  /*3c50*/  IADD3 R82, P1, R152, UR6, RZ ;  /* 0x0000000698527c10 */ /* 0x001fe2000ff3e0ff */
[----:B------:R-:W-:Y:S02]  /*3c60*/  IMAD.MOV.U32 R0, RZ, RZ, RZ ;  /* 0x000000ffff007224 */ /* 0x000fe400078e00ff */
[----:B------:R-:W-:Y:S01]  /*3c70*/  IMAD.WIDE R84, R157, 0x4, R84 ;  /* 0x000000049d547825 */ /* 0x000fe200078e0254 */
[----:B------:R-:W-:-:S03]  /*3c80*/  IADD3.X R83, R150, UR7, RZ, P1, !PT ;  /* 0x0000000796537c10 */ /* 0x000fc60008ffe4ff */
[----:B------:R-:W-:Y:S01]  /*3c90*/  IMAD.MOV.U32 R9, RZ, RZ, RZ ;  /* 0x000000ffff097224 */ /* 0x000fe200078e00ff */
[----:B------:R0:W4:Y:S01]  /*3ca0*/  @P6 LDG.E.EL R143, desc[UR4][R84.64] ;  /* 0x00000004548f6981 */ /* 0x000122000c2e1900 */
[----:B------:R-:W-:-:S04]  /*3cb0*/  IMAD.WIDE R86, R157, 0x4, R86 ;  /* 0x000000049d567825 */ /* 0x000fc800078e0256 */
[C---:B------:R-:W-:Y:S01]  /*3cc0*/  IMAD.WIDE R88, R91.reuse, 0x4, R88 ;  /* 0x000000045b587825 */ /* 0x040fe200078e0258 */
[----:B------:R1:W4:Y:S03]  /*3cd0*/  @P6 LDG.E.EL R0, desc[UR4][R86.64] ;  /* 0x0000000456006981 */ /* 0x000326000c2e1900 */
[----:B------:R-:W-:Y:S01]  /*3ce0*/  IMAD.MOV.U32 R16, RZ, RZ, RZ ;  /* 0x000000ffff107224 */ /* 0x000fe200078e00ff */
[----:B0-----:R-:W0:Y:S01]  /*3cf0*/  LDC.64 R84, c[0x0][0x278] ;  /* 0x00009e00ff547b82 */ /* 0x001e220000000a00 */
[C---:B------:R-:W-:Y:S01]  /*3d00*/  IMAD.WIDE R76, R91.reuse, 0x4, R76 ;  /* 0x000000045b4c7825 */ /* 0x040fe200078e024c */
[----:B------:R5:W4:Y:S03]  /*3d10*/  @P2 LDG.E.EL R9, desc[UR4][R144.64] ;  /* 0x0000000490092981 */ /* 0x000b26000c2e1900 */
[C---:B------:R-:W-:Y:S01]  /*3d20*/  IMAD.WIDE R80, R91.reuse, 0x4, R80 ;  /* 0x000000045b507825 */ /* 0x040fe200078e0250 */
[----:B------:R5:W4:Y:S02]  /*3d30*/  @P3 LDG.E.EL R16, desc[UR4][R146.64] ;  /* 0x0000000492103981 */ /* 0x000b24000c2e1900 */
[----:B-1----:R-:W1:Y:S01]  /*3d40*/  LDC.64 R86, c[0x0][0x288] ;  /* 0x0000a200ff567b82 */ /* 0x002e620000000a00 */
[----:B------:R-:W-:Y:S01]  /*3d50*/  IMAD.WIDE R92, R91, 0x4, R92 ;  /* 0x000000045b5c7825 */ /* 0x000fe200078e025c */
[----:B------:R-:W-:-:S02]  /*3d60*/  IADD3 R78, P1, R78, UR10, RZ ;  /* 0x0000000a4e4e7c10 */ /* 0x000fc4000ff3e0ff */
[----:B-----5:R-:W-:Y:S01]  /*3d70*/  CS2R R144, SRZ ;  /* 0x0000000000907805 */ /* 0x020fe2000001ff00 */
[----:B------:R-:W-:-:S04]  /*3d80*/  IMAD.WIDE R94, R91, 0x4, R94 ;  /* 0x000000045b5e7825 */ /* 0x000fc800078e025e */
[----:B------:R-:W-:Y:S02]  /*3d90*/  IMAD.WIDE R82, R91, 0x4, R82 ;  /* 0x000000045b527825 */ /* 0x000fe400078e0252 */
[----:B------:R-:W5:Y:S02]  /*3da0*/  LDC.64 R90, c[0x0][0x280] ;  /* 0x0000a000ff5a7b82 */ /* 0x000f640000000a00 */
[C---:B------:R-:W-:Y:S01]  /*3db0*/  IMAD.WIDE R88, R157.reuse, 0x4, R88 ;  /* 0x000000049d587825 */ /* 0x040fe200078e0258 */
[----:B------:R-:W-:Y:S02]  /*3dc0*/  CS2R R146, SRZ ;  /* 0x0000000000927805 */ /* 0x000fe4000001ff00 */
[----:B------:R-:W-:Y:S01]  /*3dd0*/  IADD3.X R79, R79, UR11, RZ, P1, !PT ;  /* 0x0000000b4f4f7c10 */ /* 0x000fe20008ffe4ff */
[C---:B------:R-:W-:Y:S01]  /*3de0*/  IMAD.WIDE R76, R157.reuse, 0x4, R76 ;  /* 0x000000049d4c7825 */ /* 0x040fe200078e024c */
[----:B------:R0:W4:Y:S03]  /*3df0*/  @P6 LDG.E.EL R144, desc[UR4][R88.64] ;  /* 0x0000000458906981 */ /* 0x000126000c2e1900 */
[----:B------:R-:W-:Y:S01]  /*3e00*/  IMAD.WIDE R80, R157, 0x4, R80 ;  /* 0x000000049d507825 */ /* 0x000fe200078e0250 */
[----:B------:R0:W4:Y:S04]  /*3e10*/  @P6 LDG.E.EL R147, desc[UR4][R76.64] ;  /* 0x000000044c936981 */ /* 0x000128000c2e1900 */
[----:B------:R0:W4:Y:S02]  /*3e20*/  @P6 LDG.E.EL R145, desc[UR4][R80.64] ;  /* 0x0000000450916981 */ /* 0x000124000c2e1900 */
[----:B0-----:R-:W-:-:S02]  /*3e30*/  IADD3 R88, P1, R149, UR12, RZ ;  /* 0x0000000c95587c10 */ /* 0x001fc4000ff3e0ff */
[----:B------:R-:W-:Y:S01]  /*3e40*/  CS2R R148, SRZ ;  /* 0x0000000000947805 */ /* 0x000fe2000001ff00 */
[C---:B------:R-:W-:Y:S01]  /*3e50*/  IMAD R151, R2.reuse, 0x20, R151 ;  /* 0x0000002002977824 */ /* 0x040fe200078e0297 */
[----:B------:R0:W4:Y:S01]  /*3e60*/  @P3 LDG.E.EL R146, desc[UR4][R78.64] ;  /* 0x000000044e923981 */ /* 0x000122000c2e1900 */
[----:B------:R-:W5:Y:S01]  /*3e70*/  LDC.64 R76, c[0x0][0x290] ;  /* 0x0000a400ff4c7b82 */ /* 0x000f620000000a00 */
[----:B------:R-:W-:Y:S01]  /*3e80*/  IADD3.X R89, R154, UR13, RZ, P1, !PT ;  /* 0x0000000d9a597c10 */ /* 0x000fe20008ffe4ff */
[----:B------:R-:W-:Y:S01]  /*3e90*/  IMAD R153, R2, 0x10, R153 ;  /* 0x0000001002997824 */ /* 0x000fe200078e0299 */
[----:B------:R-:W-:Y:S01]  /*3ea0*/  IADD3 R80, P1, R152, UR12, RZ ;  /* 0x0000000c98507c10 */ /* 0x000fe2000ff3e0ff */
[----:B------:R-:W-:-:S04]  /*3eb0*/  IMAD.WIDE R92, R157, 0x4, R92 ;  /* 0x000000049d5c7825 */ /* 0x000fc800078e025c */
[----:B------:R-:W-:Y:S01]  /*3ec0*/  IMAD.MOV.U32 R2, RZ, RZ, RZ ;  /* 0x000000ffff027224 */ /* 0x000fe200078e00ff */
[----:B------:R-:W-:Y:S01]  /*3ed0*/  IADD3.X R81, R150, UR13, RZ, P1, !PT ;  /* 0x0000000d96517c10 */ /* 0x000fe20008ffe4ff */
[C---:B------:R-:W-:Y:S01]  /*3ee0*/  IMAD.WIDE R94, R157.reuse, 0x4, R94 ;  /* 0x000000049d5e7825 */ /* 0x040fe200078e025e */
[----:B------:R1:W4:Y:S03]  /*3ef0*/  @P6 LDG.E.EL R148, desc[UR4][R92.64] ;  /* 0x000000045c946981 */ /* 0x000326000c2e1900 */
[----:B------:R-:W-:Y:S01]  /*3f00*/  IMAD.MOV.U32 R150, RZ, RZ, RZ ;  /* 0x000000ffff967224 */ /* 0x000fe200078e00ff */
[----:B------:R-:W4:Y:S01]  /*3f10*/  @P2 LDG.E.EL R2, desc[UR4][R158.64] ;  /* 0x000000049e022981 */ /* 0x000f22000c2e1900 */
[----:B------:R-:W-:Y:S01]  /*3f20*/  IMAD.WIDE R82, R157, 0x4, R82 ;  /* 0x000000049d527825 */ /* 0x000fe200078e0252 */
[----:B0-----:R-:W-:Y:S02]  /*3f30*/  CS2R R78, SRZ ;  /* 0x00000000004e7805 */ /* 0x001fe4000001ff00 */
[----:B------:R0:W4:Y:S01]  /*3f40*/  @P6 LDG.E.EL R149, desc[UR4][R94.64] ;  /* 0x000000045e956981 */ /* 0x000122000c2e1900 */
[----:B------:R-:W-:-:S02]  /*3f50*/  IMAD.MOV.U32 R152, RZ, RZ, RZ ;  /* 0x000000ffff987224 */ /* 0x000fc400078e00ff */
[C---:B-1----:R-:W-:Y:S01]  /*3f60*/  IMAD.WIDE R92, R153.reuse, 0x4, R86 ;  /* 0x00000004995c7825 */ /* 0x042fe200078e0256 */
[----:B------:R1:W4:Y:S01]  /*3f70*/  @P6 LDG.E.EL R150, desc[UR4][R82.64] ;  /* 0x0000000452966981 */ /* 0x000322000c2e1900 */
[----:B------:R-:W-:Y:S02]  /*3f80*/  CS2R R86, SRZ ;  /* 0x0000000000567805 */ /* 0x000fe4000001ff00 */
[----:B-----5:R-:W-:-:S04]  /*3f90*/  IMAD.WIDE R90, R153, 0x4, R90 ;  /* 0x00000004995a7825 */ /* 0x020fc800078e025a */
[----:B0-----:R-:W-:Y:S01]  /*3fa0*/  IMAD.WIDE R94, R151, 0x4, R84 ;  /* 0x00000004975e7825 */ /* 0x001fe200078e0254 */
[----:B------:R-:W-:Y:S01]  /*3fb0*/  CS2R R84, SRZ ;  /* 0x0000000000547805 */ /* 0x000fe2000001ff00 */
[----:B------:R0:W5:Y:S02]  /*3fc0*/  @P2 LDG.E.EL.64 R78, desc[UR4][R90.64] ;  /* 0x000000045a4e2981 */ /* 0x000164000c2e1b00 */
[----:B------:R-:W-:Y:S02]  /*3fd0*/  IMAD.MOV.U32 R151, RZ, RZ, RZ ;  /* 0x000000ffff977224 */ /* 0x000fe400078e00ff */
[C---:B------:R-:W-:Y:S01]  /*3fe0*/  IMAD.WIDE R88, R155.reuse, 0x4, R88 ;  /* 0x000000049b587825 */ /* 0x040fe200078e0258 */
[----:B------:R0:W5:Y:S03]  /*3ff0*/  @P3 LDG.E.EL.64 R84, desc[UR4][R92.64] ;  /* 0x000000045c543981 */ /* 0x000166000c2e1b00 */
[----:B------:R-:W-:Y:S01]  /*4000*/  IMAD.WIDE R80, R155, 0x4, R80 ;  /* 0x000000049b507825 */ /* 0x000fe200078e0250 */
[----:B------:R-:W5:Y:S04]  /*4010*/  @!P0 LDG.E.EL R151, desc[UR4][R88.64] ;  /* 0x0000000458978981 */ /* 0x000f68000c2e1900 */
[----:B------:R-:W5:Y:S01]  /*4020*/  @!P0 LDG.E.EL R152, desc[UR4][R80.64] ;  /* 0x0000000450988981 */ /* 0x000f62000c2e1900 */
[----:B-1----:R-:W-:-:S03]  /*4030*/  CS2R R82, SRZ ;  /* 0x0000000000527805 */ /* 0x002fc6000001ff00 */
[----:B------:R1:W5:Y:S01]  /*4040*/  @P6 LDG.E.64 R86, desc[UR4][R94.64] ;  /* 0x000000045e566981 */ /* 0x000362000c1e1b00 */
[----:B------:R-:W-:-:S05]  /*4050*/  IMAD.WIDE R76, R5, 0x4, R76 ;  /* 0x00000004054c7825 */ /* 0x000fca00078e024c */
[----:B------:R1:W5:Y:S01]  /*4060*/  @!P0 LDG.E.64 R82, desc[UR4][R76.64] ;  /* 0x000000044c528981 */ /* 0x000362000c1e1b00 */
[----:B0-----:R-:W-:Y:S02]  /*4070*/  IMAD.MOV.U32 R91, RZ, RZ, 0x3fa00000 ;  /* 0x3fa00000ff5b7424 */ /* 0x001fe400078e00ff */
[C---:B------:R-:W-:Y:S01]  /*4080*/  FADD R92, -R23.reuse, 1 ;  /* 0x3f800000175c7421 */ /* 0x040fe20000000100 */
[----:B------:R-:W-:Y:S02]  /*4090*/  IMAD.MOV.U32 R90, RZ, RZ, 0x3f400000 ;  /* 0x3f400000ff5a7424 */ /* 0x000fe400078e00ff */
[C---:B-1----:R-:W-:Y:S01]  /*40a0*/  FADD R95, -R23.reuse, 2 ;  /* 0x40000000175f7421 */ /* 0x042fe20000000100 */
[C---:B------:R-:W-:Y:S01]  /*40b0*/  FADD R153, R23.reuse, 1 ;  /* 0x3f80000017997421 */ /* 0x040fe20000000000 */
[-C--:B------:R-:W-:Y:S01]  /*40c0*/  FFMA R88, R23, R91.reuse, -2.25 ;  /* 0xc010000017587423 */ /* 0x080fe2000000005b */
[C---:B------:R-:W-:Y:S01]  /*40d0*/  FFMA R93, R92.reuse, R91, -2.25 ;  /* 0xc01000005c5d7423 */ /* 0x040fe2000000005b */
[-C--:B------:R-:W-:Y:S01]  /*40e0*/  FFMA R76, R95, -R90.reuse, 3.75 ;  /* 0x407000005f4c7423 */ /* 0x080fe2000000085a */
[----:B------:R-:W-:Y:S01]  /*40f0*/  FFMA R80, R153, -R90, 3.75 ;  /* 0x4070000099507423 */ /* 0x000fe2000000085a */
[----:B------:R-:W-:Y:S01]  /*4100*/  FMUL R88, R23, R88 ;  /* 0x0000005817587220 */ /* 0x000fe20000400000 */
[----:B------:R-:W-:Y:S01]  /*4110*/  FMUL R77, R92, R93 ;  /* 0x0000005d5c4d7220 */ /* 0x000fe20000400000 */
[----:B------:R-:W-:Y:S01]  /*4120*/  FFMA R76, R95, R76, -6 ;  /* 0xc0c000005f4c7423 */ /* 0x000fe2000000004c */
[C---:B------:R-:W-:Y:S01]  /*4130*/  FADD R93, R26.reuse, 1 ;  /* 0x3f8000001a5d7421 */ /* 0x040fe20000000000 */
[----:B------:R-:W-:Y:S01]  /*4140*/  FFMA R80, R153, R80, -6 ;  /* 0xc0c0000099507423 */ /* 0x000fe20000000050 */
[----:B------:R-:W-:Y:S01]  /*4150*/  FFMA R89, R23, R88, 1 ;  /* 0x3f80000017597423 */ /* 0x000fe20000000058 */
[----:B------:R-:W-:Y:S01]  /*4160*/  FADD R88, -R26, 1 ;  /* 0x3f8000001a587421 */ /* 0x000fe20000000100 */
[----:B------:R-:W-:Y:S01]  /*4170*/  FFMA R23, R95, R76, 3 ;  /* 0x404000005f177423 */ /* 0x000fe2000000004c */
[----:B------:R-:W-:Y:S01]  /*4180*/  FFMA R76, R93, -R90, 3.75 ;  /* 0x407000005d4c7423 */ /* 0x000fe2000000085a */
[----:B------:R-:W-:Y:S01]  /*4190*/  FFMA R81, R153, R80, 3 ;  /* 0x4040000099517423 */ /* 0x000fe20000000050 */
[-C--:B------:R-:W-:Y:S01]  /*41a0*/  FFMA R153, R88, R91.reuse, -2.25 ;  /* 0xc010000058997423 */ /* 0x080fe2000000005b */
[----:B------:R-:W-:Y:S01]  /*41b0*/  FFMA R95, R26, R91, -2.25 ;  /* 0xc01000001a5f7423 */ /* 0x000fe2000000005b */
[----:B------:R-:W-:-:S02]  /*41c0*/  FFMA R76, R93, R76, -6 ;  /* 0xc0c000005d4c7423 */ /* 0x000fc4000000004c */
[----:B------:R-:W-:Y:S01]  /*41d0*/  FMUL R153, R88, R153 ;  /* 0x0000009958997220 */ /* 0x000fe20000400000 */
[C---:B------:R-:W-:Y:S01]  /*41e0*/  FMUL R95, R26.reuse, R95 ;  /* 0x0000005f1a5f7220 */ /* 0x040fe20000400000 */
[----:B------:R-:W-:Y:S01]  /*41f0*/  FFMA R80, R93, R76, 3 ;  /* 0x404000005d507423 */ /* 0x000fe2000000004c */
[----:B------:R-:W-:Y:S01]  /*4200*/  FADD R93, -R26, 2 ;  /* 0x400000001a5d7421 */ /* 0x000fe20000000100 */
[----:B------:R-:W-:Y:S01]  /*4210*/  FFMA R77, R92, R77, 1 ;  /* 0x3f8000005c4d7423 */ /* 0x000fe2000000004d */
[----:B------:R-:W-:Y:S01]  /*4220*/  FFMA R76, R88, R153, 1 ;  /* 0x3f800000584c7423 */ /* 0x000fe20000000099 */
[----:B------:R-:W-:Y:S01]  /*4230*/  FFMA R88, R26, R95, 1 ;  /* 0x3f8000001a587423 */ /* 0x000fe2000000005f */
[----:B------:R-:W-:Y:S02]  /*4240*/  SEL R92, R14, RZ, P3 ;  /* 0x000000ff0e5c7207 */ /* 0x000fe40001800000 */
[----:B------:R-:W-:Y:S02]  /*4250*/  SEL R17, R17, RZ, P2 ;  /* 0x000000ff11117207 */ /* 0x000fe40001000000 */
[----:B------:R-:W-:-:S02]  /*4260*/  SEL R26, R125, RZ, P3 ;  /* 0x000000ff7d1a7207 */ /* 0x000fc40001800000 */
[----:B------:R-:W-:Y:S01]  /*4270*/  SEL R14, R10, RZ, P6 ;  /* 0x000000ff0a0e7207 */ /* 0x000fe20003000000 */
[----:B------:R-:W-:Y:S01]  /*4280*/  FFMA R10, R93, -R90, 3.75 ;  /* 0x407000005d0a7423 */ /* 0x000fe2000000085a */
[----:B------:R-:W-:Y:S02]  /*4290*/  SEL R21, R21, RZ, P2 ;  /* 0x000000ff15157207 */ /* 0x000fe40001000000 */
[----:B------:R-:W-:Y:S02]  /*42a0*/  SEL R11, R11, RZ, P6 ;  /* 0x000000ff0b0b7207 */ /* 0x000fe40003000000 */
[----:B------:R-:W-:Y:S01]  /*42b0*/  @P5 SEL R11, R17, R26, !P4 ;  /* 0x0000001a110b5207 */ /* 0x000fe20006000000 */
[----:B------:R-:W-:Y:S01]  /*42c0*/  FFMA R26, R93, R10, -6 ;  /* 0xc0c000005d1a7423 */ /* 0x000fe2000000000a */
[----:B------:R-:W-:Y:S01]  /*42d0*/  @P5 SEL R14, R21, R92, !P4 ;  /* 0x0000005c150e5207 */ /* 0x000fe20006000000 */
[----:B------:R-:W-:Y:S01]  /*42e0*/  FADD R17, R44, 1 ;  /* 0x3f8000002c117421 */ /* 0x000fe20000000000 */
[----:B------:R-:W-:Y:S01]  /*42f0*/  SEL R10, R3, RZ, P6 ;  /* 0x000000ff030a7207 */ /* 0x000fe20003000000 */
[----:B------:R-:W-:Y:S01]  /*4300*/  FFMA R3, R93, R26, 3 ;  /* 0x404000005d037423 */ /* 0x000fe2000000001a */
[----:B------:R-:W-:Y:S01]  /*4310*/  SEL R141, R141, RZ, P2 ;  /* 0x000000ff8d8d7207 */ /* 0x000fe20001000000 */
[----:B------:R-:W-:Y:S01]  /*4320*/  FADD R26, R14, R133 ;  /* 0x000000850e1a7221 */ /* 0x000fe20000000000 */
[----:B------:R-:W-:Y:S01]  /*4330*/  SEL R92, R27, RZ, P3 ;  /* 0x000000ff1b5c7207 */ /* 0x000fe20001800000 */
[----:B------:R-:W-:Y:S01]  /*4340*/  FFMA R14, R17, -R90, 3.75 ;  /* 0x40700000110e7423 */ /* 0x000fe2000000085a */
[----:B------:R-:W-:-:S02]  /*4350*/  SEL R7, R7, RZ, P2 ;  /* 0x000000ff07077207 */ /* 0x000fc40001000000 */
[----:B------:R-:W-:Y:S01]  /*4360*/  @P5 SEL R10, R141, R92, !P4 ;  /* 0x0000005c8d0a5207 */ /* 0x000fe20006000000 */
[----:B------:R-:W-:Y:S01]  /*4370*/  FFMA R14, R17, R14, -6 ;  /* 0xc0c00000110e7423 */ /* 0x000fe2000000000e */
[----:B------:R-:W-:Y:S01]  /*4380*/  SEL R92, R139, RZ, P3 ;  /* 0x000000ff8b5c7207 */ /* 0x000fe20001800000 */
[----:B------:R-:W-:Y:S01]  /*4390*/  FADD R142, R11, R142 ;  /* 0x0000008e0b8e7221 */ /* 0x000fe20000000000 */
[----:B------:R-:W-:Y:S01]  /*43a0*/  SEL R32, R32, RZ, P6 ;  /* 0x000000ff20207207 */ /* 0x000fe20003000000 */
[----:B------:R-:W-:Y:S01]  /*43b0*/  FADD R21, -R44, 2 ;  /* 0x400000002c157421 */ /* 0x000fe20000000100 */
[----:B------:R-:W-:Y:S02]  /*43c0*/  SEL R138, R138, RZ, P2 ;  /* 0x000000ff8a8a7207 */ /* 0x000fe40001000000 */
[----:B------:R-:W-:Y:S02]  /*43d0*/  SEL R11, R140, RZ, P3 ;  /* 0x000000ff8c0b7207 */ /* 0x000fe40001800000 */
[----:B------:R-:W-:Y:S01]  /*43e0*/  @P5 SEL R32, R7, R92, !P4 ;  /* 0x0000005c07205207 */ /* 0x000fe20006000000 */
[----:B------:R-:W-:Y:S01]  /*43f0*/  FFMA R7, R17, R14, 3 ;  /* 0x4040000011077423 */ /* 0x000fe2000000000e */
[----:B------:R-:W-:Y:S01]  /*4400*/  SEL R132, R132, RZ, P2 ;  /* 0x000000ff84847207 */ /* 0x000fe20001000000 */
[----:B------:R-:W-:Y:S01]  /*4410*/  FMUL R142, R81, R142 ;  /* 0x0000008e518e7220 */ /* 0x000fe20000400000 */
[----:B------:R-:W-:Y:S01]  /*4420*/  SEL R17, R134, RZ, P3 ;  /* 0x000000ff86117207 */ /* 0x000fe20001800000 */
[----:B------:R-:W-:Y:S01]  /*4430*/  FFMA R90, R21, -R90, 3.75 ;  /* 0x40700000155a7423 */ /* 0x000fe2000000085a */
[----:B------:R-:W-:-:S02]  /*4440*/  SEL R12, R12, RZ, P6 ;  /* 0x000000ff0c0c7207 */ /* 0x000fc40003000000 */
[----:B------:R-:W-:Y:S01]  /*4450*/  @P5 SEL R12, R138, R11, !P4 ;  /* 0x0000000b8a0c5207 */ /* 0x000fe20006000000 */
[----:B------:R-:W-:Y:S01]  /*4460*/  FFMA R11, R44, R91, -2.25 ;  /* 0xc01000002c0b7423 */ /* 0x000fe2000000005b */
[----:B------:R-:W-:Y:S02]  /*4470*/  SEL R127, R127, RZ, P6 ;  /* 0x000000ff7f7f7207 */ /* 0x000fe40003000000 */
[----:B------:R-:W-:Y:S02]  /*4480*/  SEL R130, R130, RZ, P2 ;  /* 0x000000ff82827207 */ /* 0x000fe40001000000 */
[----:B------:R-:W-:Y:S01]  /*4490*/  SEL R131, R131, RZ, P3 ;  /* 0x000000ff83837207 */ /* 0x000fe20001800000 */
[----:B------:R-:W-:Y:S01]  /*44a0*/  FFMA R26, R89, R26, R142 ;  /* 0x0000001a591a7223 */ /* 0x000fe2000000008e */
[----:B------:R-:W-:Y:S01]  /*44b0*/  @P5 SEL R127, R132, R17, !P4 ;  /* 0x00000011847f5207 */ /* 0x000fe20006000000 */
[----:B------:R-:W-:Y:S01]  /*44c0*/  FADD R32, R32, R137 ;  /* 0x0000008920207221 */ /* 0x000fe20000000000 */
[----:B------:R-:W-:Y:S01]  /*44d0*/  SEL R17, R126, RZ, P6 ;  /* 0x000000ff7e117207 */ /* 0x000fe20003000000 */
[----:B------:R-:W-:Y:S01]  /*44e0*/  FFMA R90, R21, R90, -6 ;  /* 0xc0c00000155a7423 */ /* 0x000fe2000000005a */
[----:B------:R-:W-:Y:S01]  /*44f0*/  FMUL R11, R44, R11 ;  /* 0x0000000b2c0b7220 */ /* 0x000fe20000400000 */
[----:B------:R-:W-:Y:S01]  /*4500*/  @P5 SEL R17, R130, R131, !P4 ;  /* 0x0000008382115207 */ /* 0x000fe20006000000 */
[----:B------:R-:W-:Y:S01]  /*4510*/  FADD R129, R12, R129 ;  /* 0x000000810c817221 */ /* 0x000fe20000000000 */
[----:B------:R-:W-:Y:S01]  /*4520*/  FFMA R26, R77, R32, R26 ;  /* 0x000000204d1a7223 */ /* 0x000fe2000000001a */
[----:B------:R-:W-:Y:S01]  /*4530*/  FADD R12, R127, R8 ;  /* 0x000000087f0c7221 */ /* 0x000fe20000000000 */
[----:B------:R-:W-:Y:S01]  /*4540*/  FADD R99, R10, R99 ;  /* 0x000000630a637221 */ /* 0x000fe20000000000 */
[----:B------:R-:W-:Y:S01]  /*4550*/  FFMA R8, R21, R90, 3 ;  /* 0x4040000015087423 */ /* 0x000fe2000000005a */
[----:B------:R-:W-:Y:S01]  /*4560*/  SEL R123, R123, RZ, P2 ;  /* 0x000000ff7b7b7207 */ /* 0x000fe20001000000 */
[----:B------:R-:W-:Y:S01]  /*4570*/  FFMA R10, R44, R11, 1 ;  /* 0x3f8000002c0a7423 */ /* 0x000fe2000000000b */
[----:B------:R-:W-:Y:S01]  /*4580*/  SEL R120, R120, RZ, P3 ;  /* 0x000000ff78787207 */ /* 0x000fe20001800000 */
[----:B------:R-:W-:Y:S01]  /*4590*/  FADD R44, -R44, 1 ;  /* 0x3f8000002c2c7421 */ /* 0x000fe20000000100 */
[----:B------:R-:W-:Y:S01]  /*45a0*/  SEL R116, R116, RZ, P2 ;  /* 0x000000ff74747207 */ /* 0x000fe20001000000 */
[----:B------:R-:W-:Y:S01]  /*45b0*/  FADD R100, R17, R100 ;  /* 0x0000006411647221 */ /* 0x000fe20000000000 */
[----:B------:R-:W-:Y:S01]  /*45c0*/  SEL R21, R124, RZ, P3 ;  /* 0x000000ff7c157207 */ /* 0x000fe20001800000 */
[----:B------:R-:W-:Y:S01]  /*45d0*/  FFMA R32, R23, R12, R26 ;  /* 0x0000000c17207223 */ /* 0x000fe2000000001a */
[----:B------:R-:W-:-:S02]  /*45e0*/  SEL R135, R135, RZ, P2 ;  /* 0x000000ff87877207 */ /* 0x000fc40001000000 */
[----:B------:R-:W-:Y:S02]  /*45f0*/  SEL R136, R136, RZ, P3 ;  /* 0x000000ff88887207 */ /* 0x000fe40001800000 */
[----:B--2---:R-:W-:Y:S02]  /*4600*/  SEL R112, R112, RZ, P2 ;  /* 0x000000ff70707207 */ /* 0x004fe40001000000 */
[----:B------:R-:W-:Y:S02]  /*4610*/  SEL R27, R122, RZ, P3 ;  /* 0x000000ff7a1b7207 */ /* 0x000fe40001800000 */
[----:B------:R-:W-:Y:S02]  /*4620*/  SEL R121, R121, RZ, P2 ;  /* 0x000000ff79797207 */ /* 0x000fe40001000000 */
[----:B------:R-:W-:Y:S02]  /*4630*/  SEL R118, R118, RZ, P3 ;  /* 0x000000ff76767207 */ /* 0x000fe40001800000 */
[----:B------:R-:W-:-:S02]  /*4640*/  SEL R17, R114, RZ, P6 ;  /* 0x000000ff72117207 */ /* 0x000fc40003000000 */
[----:B------:R-:W-:Y:S02]  /*4650*/  SEL R12, R119, RZ, P6 ;  /* 0x000000ff770c7207 */ /* 0x000fe40003000000 */
[----:B------:R-:W-:Y:S01]  /*4660*/  @P5 SEL R17, R123, R120, !P4 ;  /* 0x000000787b115207 */ /* 0x000fe20006000000 */
[----:B------:R-:W-:Y:S01]  /*4670*/  FFMA R91, R44, R91, -2.25 ;  /* 0xc01000002c5b7423 */ /* 0x000fe2000000005b */
[----:B------:R-:W-:Y:S02]  /*4680*/  SEL R117, R117, RZ, P6 ;  /* 0x000000ff75757207 */ /* 0x000fe40003000000 */
[----:B------:R-:W-:Y:S01]  /*4690*/  @P5 SEL R12, R116, R21, !P4 ;  /* 0x00000015740c5207 */ /* 0x000fe20006000000 */
[----:B------:R-:W-:Y:S01]  /*46a0*/  FMUL R99, R80, R99 ;  /* 0x0000006350637220 */ /* 0x000fe20000400000 */
[----:B------:R-:W-:Y:S02]  /*46b0*/  @P5 SEL R117, R135, R136, !P4 ;  /* 0x0000008887755207 */ /* 0x000fe40006000000 */
[----:B------:R-:W-:-:S02]  /*46c0*/  SEL R14, R115, RZ, P6 ;  /* 0x000000ff730e7207 */ /* 0x000fc40003000000 */
[----:B------:R-:W-:Y:S02]  /*46d0*/  SEL R113, R113, RZ, P6 ;  /* 0x000000ff71717207 */ /* 0x000fe40003000000 */
[----:B------:R-:W-:Y:S02]  /*46e0*/  @P5 SEL R14, R112, R27, !P4 ;  /* 0x0000001b700e5207 */ /* 0x000fe40006000000 */
[----:B------:R-:W-:Y:S01]  /*46f0*/  @P5 SEL R113, R121, R118, !P4 ;  /* 0x0000007679715207 */ /* 0x000fe20006000000 */
[----:B------:R-:W-:Y:S01]  /*4700*/  FADD R110, R17, R110 ;  /* 0x0000006e116e7221 */ /* 0x000fe20000000000 */
[----:B------:R-:W-:Y:S02]  /*4710*/  SEL R104, R104, RZ, P2 ;  /* 0x000000ff68687207 */ /* 0x000fe40001000000 */
[----:B------:R-:W-:Y:S01]  /*4720*/  SEL R109, R109, RZ, P3 ;  /* 0x000000ff6d6d7207 */ /* 0x000fe20001800000 */
[----:B------:R-:W-:Y:S01]  /*4730*/  FMUL R11, R44, R91 ;  /* 0x0000005b2c0b7220 */ /* 0x000fe20000400000 */
[----:B------:R-:W-:Y:S01]  /*4740*/  FADD R26, R12, R47 ;  /* 0x0000002f0c1a7221 */ /* 0x000fe20000000000 */
[----:B------:R-:W-:Y:S01]  /*4750*/  FFMA R99, R88, R129, R99 ;  /* 0x0000008158637223 */ /* 0x000fe20000000063 */
[----:B------:R-:W-:Y:S01]  /*4760*/  FADD R117, R117, R128 ;  /* 0x0000008075757221 */ /* 0x000fe20000000000 */
[----:B------:R-:W-:Y:S01]  /*4770*/  SEL R66, R66, RZ, P2 ;  /* 0x000000ff42427207 */ /* 0x000fe20001000000 */
[----:B------:R-:W-:Y:S01]  /*4780*/  FADD R111, R14, R111 ;  /* 0x0000006f0e6f7221 */ /* 0x000fe20000000000 */
[----:B------:R-:W-:Y:S01]  /*4790*/  SEL R107, R107, RZ, P3 ;  /* 0x000000ff6b6b7207 */ /* 0x000fe20001800000 */
[----:B------:R-:W-:Y:S01]  /*47a0*/  FADD R113, R113, R108 ;  /* 0x0000006c71717221 */ /* 0x000fe20000000000 */
[----:B------:R-:W-:Y:S01]  /*47b0*/  SEL R12, R29, RZ, P6 ;  /* 0x000000ff1d0c7207 */ /* 0x000fe20003000000 */
[----:B------:R-:W-:Y:S01]  /*47c0*/  FMUL R110, R89, R110 ;  /* 0x0000006e596e7220 */ /* 0x000fe20000400000 */
[----:B------:R-:W-:Y:S01]  /*47d0*/  @P5 SEL R12, R104, R109, !P4 ;  /* 0x0000006d680c5207 */ /* 0x000fe20006000000 */
[----:B------:R-:W-:Y:S01]  /*47e0*/  FFMA R11, R44, R11, 1 ;  /* 0x3f8000002c0b7423 */ /* 0x000fe2000000000b */
[----:B------:R-:W-:-:S02]  /*47f0*/  SEL R97, R97, RZ, P2 ;  /* 0x000000ff61617207 */ /* 0x000fc40001000000 */
[----:B------:R-:W-:Y:S01]  /*4800*/  SEL R14, R101, RZ, P3 ;  /* 0x000000ff650e7207 */ /* 0x000fe20001800000 */
[----:B------:R-:W-:Y:S01]  /*4810*/  FFMA R44, R76, R117, R99 ;  /* 0x000000754c2c7223 */ /* 0x000fe20000000063 */
[----:B------:R-:W-:Y:S01]  /*4820*/  SEL R105, R105, RZ, P6 ;  /* 0x000000ff69697207 */ /* 0x000fe20003000000 */
[----:B------:R-:W-:Y:S01]  /*4830*/  FMUL R113, R88, R113 ;  /* 0x0000007158717220 */ /* 0x000fe20000400000 */
[----:B------:R-:W-:Y:S02]  /*4840*/  @P5 SEL R105, R66, R107, !P4 ;  /* 0x0000006b42695207 */ /* 0x000fe40006000000 */
[----:B------:R-:W-:Y:S02]  /*4850*/  SEL R45, R45, RZ, P2 ;  /* 0x000000ff2d2d7207 */ /* 0x000fe40001000000 */
[----:B------:R-:W-:Y:S01]  /*4860*/  SEL R70, R70, RZ, P3 ;  /* 0x000000ff46467207 */ /* 0x000fe20001800000 */
[----:B------:R-:W-:Y:S01]  /*4870*/  FFMA R26, R81, R26, R110 ;  /* 0x0000001a511a7223 */ /* 0x000fe2000000006e */
[----:B------:R-:W-:Y:S01]  /*4880*/  SEL R21, R96, RZ, P6 ;  /* 0x000000ff60157207 */ /* 0x000fe20003000000 */
[----:B------:R-:W-:Y:S01]  /*4890*/  FADD R12, R12, R75 ;  /* 0x0000004b0c0c7221 */ /* 0x000fe20000000000 */
[----:B------:R-:W-:Y:S01]  /*48a0*/  @P5 SEL R21, R97, R14, !P4 ;  /* 0x0000000e61155207 */ /* 0x000fe20006000000 */
[----:B------:R-:W-:Y:S01]  /*48b0*/  FFMA R44, R3, R100, R44 ;  /* 0x00000064032c7223 */ /* 0x000fe2000000002c */
[----:B------:R-:W-:Y:S01]  /*48c0*/  SEL R14, R65, RZ, P6 ;  /* 0x000000ff410e7207 */ /* 0x000fe20003000000 */
[----:B------:R-:W-:Y:S01]  /*48d0*/  FFMA R111, R80, R111, R113 ;  /* 0x0000006f506f7223 */ /* 0x000fe20000000071 */
[----:B------:R-:W-:Y:S01]  /*48e0*/  SEL R73, R73, RZ, P2 ;  /* 0x000000ff49497207 */ /* 0x000fe20001000000 */
[----:B------:R-:W-:Y:S01]  /*48f0*/  FADD R105, R105, R98 ;  /* 0x0000006269697221 */ /* 0x000fe20000000000 */
[----:B------:R-:W-:-:S02]  /*4900*/  SEL R72, R72, RZ, P3 ;  /* 0x000000ff48487207 */ /* 0x000fc40001800000 */
[----:B------:R-:W-:Y:S01]  /*4910*/  @P5 SEL R14, R45, R70, !P4 ;  /* 0x000000462d0e5207 */ /* 0x000fe20006000000 */
[----:B------:R-:W-:Y:S01]  /*4920*/  FFMA R26, R77, R12, R26 ;  /* 0x0000000c4d1a7223 */ /* 0x000fe2000000001a */
[----:B------:R-:W-:Y:S02]  /*4930*/  SEL R106, R106, RZ, P2 ;  /* 0x000000ff6a6a7207 */ /* 0x000fe40001000000 */
[----:B------:R-:W-:Y:S01]  /*4940*/  SEL R103, R103, RZ, P3 ;  /* 0x000000ff67677207 */ /* 0x000fe20001800000 */
[----:B------:R-:W-:Y:S01]  /*4950*/  FMUL R29, R7, R44 ;  /* 0x0000002c071d7220 */ /* 0x000fe20000400000 */
[----:B------:R-:W-:Y:S01]  /*4960*/  SEL R12, R71, RZ, P6 ;  /* 0x000000ff470c7207 */ /* 0x000fe20003000000 */
[----:B------:R-:W-:Y:S01]  /*4970*/  FFMA R44, R76, R105, R111 ;  /* 0x000000694c2c7223 */ /* 0x000fe2000000006f */
[----:B------:R-:W-:Y:S01]  /*4980*/  SEL R17, R102, RZ, P6 ;  /* 0x000000ff66117207 */ /* 0x000fe20003000000 */
[----:B------:R-:W-:Y:S01]  /*4990*/  FADD R74, R21, R74 ;  /* 0x0000004a154a7221 */ /* 0x000fe20000000000 */
[----:B------:R-:W-:Y:S01]  /*49a0*/  @P5 SEL R12, R73, R72, !P4 ;  /* 0x00000048490c5207 */ /* 0x000fe20006000000 */
[----:B------:R-:W-:Y:S01]  /*49b0*/  FADD R14, R14, R67 ;  /* 0x000000430e0e7221 */ /* 0x000fe20000000000 */
[----:B------:R-:W-:Y:S01]  /*49c0*/  @P5 SEL R17, R106, R103, !P4 ;  /* 0x000000676a115207 */ /* 0x000fe20006000000 */
[----:B------:R-:W-:Y:S01]  /*49d0*/  FFMA R27, R3, R74, R44 ;  /* 0x0000004a031b7223 */ /* 0x000fe2000000002c */
[----:B------:R-:W-:Y:S01]  /*49e0*/  SEL R63, R63, RZ, P2 ;  /* 0x000000ff3f3f7207 */ /* 0x000fe20001000000 */
[----:B---3--:R-:W-:Y:S01]  /*49f0*/  FADD R12, R12, R59 ;  /* 0x0000003b0c0c7221 */ /* 0x008fe20000000000 */
[----:B------:R-:W-:Y:S01]  /*4a00*/  FMUL R14, R89, R14 ;  /* 0x0000000e590e7220 */ /* 0x000fe20000400000 */
[----:B------:R-:W-:Y:S01]  /*4a10*/  FADD R46, R17, R46 ;  /* 0x0000002e112e7221 */ /* 0x000fe20000000000 */
[----:B------:R-:W-:-:S02]  /*4a20*/  SEL R44, R57, RZ, P3 ;  /* 0x000000ff392c7207 */ /* 0x000fc40001800000 */
[----:B------:R-:W-:Y:S01]  /*4a30*/  SEL R62, R62, RZ, P2 ;  /* 0x000000ff3e3e7207 */ /* 0x000fe20001000000 */
[----:B------:R-:W-:Y:S01]  /*4a40*/  FFMA R12, R81, R12, R14 ;  /* 0x0000000c510c7223 */ /* 0x000fe2000000000e */
[----:B------:R-:W-:Y:S01]  /*4a50*/  SEL R17, R64, RZ, P3 ;  /* 0x000000ff40117207 */ /* 0x000fe20001800000 */
[----:B------:R-:W-:Y:S01]  /*4a60*/  FFMA R21, R23, R46, R26 ;  /* 0x0000002e17157223 */ /* 0x000fe2000000001a */
[----:B------:R-:W-:Y:S02]  /*4a70*/  SEL R53, R53, RZ, P6 ;  /* 0x000000ff35357207 */ /* 0x000fe40003000000 */
[----:B------:R-:W-:Y:S02]  /*4a80*/  SEL R69, R69, RZ, P2 ;  /* 0x000000ff45457207 */ /* 0x000fe40001000000 */
[----:B------:R-:W-:Y:S02]  /*4a90*/  SEL R68, R68, RZ, P3 ;  /* 0x000000ff44447207 */ /* 0x000fe40001800000 */
[----:B------:R-:W-:-:S02]  /*4aa0*/  @P5 SEL R53, R63, R44, !P4 ;  /* 0x0000002c3f355207 */ /* 0x000fc40006000000 */
[----:B------:R-:W-:Y:S02]  /*4ab0*/  SEL R51, R51, RZ, P2 ;  /* 0x000000ff33337207 */ /* 0x000fe40001000000 */
[----:B------:R-:W-:Y:S01]  /*4ac0*/  SEL R14, R49, RZ, P3 ;  /* 0x000000ff310e7207 */ /* 0x000fe20001800000 */
[----:B------:R-:W-:Y:S01]  /*4ad0*/  FMUL R32, R32, R7 ;  /* 0x0000000720207220 */ /* 0x000fe20000400000 */
[----:B------:R-:W-:Y:S02]  /*4ae0*/  SEL R26, R61, RZ, P6 ;  /* 0x000000ff3d1a7207 */ /* 0x000fe40003000000 */
[----:B------:R-:W-:Y:S02]  /*4af0*/  @P5 SEL R26, R62, R17, !P4 ;  /* 0x000000113e1a5207 */ /* 0x000fe40006000000 */
[----:B------:R-:W-:Y:S02]  /*4b00*/  SEL R7, R60, RZ, P6 ;  /* 0x000000ff3c077207 */ /* 0x000fe40003000000 */
[----:B------:R-:W-:Y:S01]  /*4b10*/  SEL R50, R50, RZ, P6 ;  /* 0x000000ff32327207 */ /* 0x000fe20003000000 */
[----:B------:R-:W-:Y:S01]  /*4b20*/  FADD R34, R53, R34 ;  /* 0x0000002235227221 */ /* 0x000fe20000000000 */
[----:B------:R-:W-:-:S02]  /*4b30*/  @P5 SEL R7, R69, R68, !P4 ;  /* 0x0000004445075207 */ /* 0x000fc40006000000 */
[----:B------:R-:W-:Y:S01]  /*4b40*/  @P5 SEL R50, R51, R14, !P4 ;  /* 0x0000000e33325207 */ /* 0x000fe20006000000 */
[----:B------:R-:W-:Y:S01]  /*4b50*/  FADD R41, R26, R41 ;  /* 0x000000291a297221 */ /* 0x000fe20000000000 */
[----:B------:R-:W-:Y:S02]  /*4b60*/  SEL R58, R58, RZ, P2 ;  /* 0x000000ff3a3a7207 */ /* 0x000fe40001000000 */
[----:B------:R-:W-:Y:S01]  /*4b70*/  SEL R55, R55, RZ, P3 ;  /* 0x000000ff37377207 */ /* 0x000fe20001800000 */
[----:B------:R-:W-:Y:S01]  /*4b80*/  FADD R17, R7, R56 ;  /* 0x0000003807117221 */ /* 0x000fe20000000000 */
[----:B------:R-:W-:Y:S01]  /*4b90*/  FFMA R12, R77, R34, R12 ;  /* 0x000000224d0c7223 */ /* 0x000fe2000000000c */
[----:B------:R-:W-:Y:S01]  /*4ba0*/  FADD R50, R50, R43 ;  /* 0x0000002b32327221 */ /* 0x000fe20000000000 */
[----:B------:R-:W-:Y:S01]  /*4bb0*/  SEL R7, R54, RZ, P6 ;  /* 0x000000ff36077207 */ /* 0x000fe20003000000 */
[----:B------:R-:W-:Y:S01]  /*4bc0*/  FMUL R41, R88, R41 ;  /* 0x0000002958297220 */ /* 0x000fe20000400000 */
[----:B------:R-:W-:Y:S01]  /*4bd0*/  @P5 SEL R7, R58, R55, !P4 ;  /* 0x000000373a075207 */ /* 0x000fe20006000000 */
[----:B------:R-:W-:Y:S01]  /*4be0*/  FFMA R32, R21, R10, R32 ;  /* 0x0000000a15207223 */ /* 0x000fe20000000020 */
[----:B------:R-:W-:Y:S01]  /*4bf0*/  SEL R52, R52, RZ, P2 ;  /* 0x000000ff34347207 */ /* 0x000fe20001000000 */
[----:B------:R-:W-:Y:S01]  /*4c00*/  FFMA R21, R23, R50, R12 ;  /* 0x0000003217157223 */ /* 0x000fe2000000000c */
[----:B------:R-:W-:Y:S01]  /*4c10*/  SEL R45, R48, RZ, P3 ;  /* 0x000000ff302d7207 */ /* 0x000fe20001800000 */
[----:B------:R-:W-:Y:S01]  /*4c20*/  FFMA R41, R80, R17, R41 ;  /* 0x0000001150297223 */ /* 0x000fe20000000029 */
[----:B------:R-:W-:-:S02]  /*4c30*/  SEL R33, R33, RZ, P2 ;  /* 0x000000ff21217207 */ /* 0x000fc40001000000 */
[----:B------:R-:W-:Y:S01]  /*4c40*/  SEL R12, R37, RZ, P3 ;  /* 0x000000ff250c7207 */ /* 0x000fe20001800000 */
[----:B------:R-:W-:Y:S01]  /*4c50*/  FADD R7, R7, R6 ;  /* 0x0000000607077221 */ /* 0x000fe20000000000 */
[----:B------:R-:W-:Y:S02]  /*4c60*/  SEL R17, R42, RZ, P6 ;  /* 0x000000ff2a117207 */ /* 0x000fe40003000000 */
[----:B------:R-:W-:Y:S02]  /*4c70*/  @P5 SEL R17, R52, R45, !P4 ;  /* 0x0000002d34115207 */ /* 0x000fe40006000000 */
[----:B----4-:R-:W-:Y:S02]  /*4c80*/  SEL R143, R143, RZ, P6 ;  /* 0x000000ff8f8f7207 */ /* 0x010fe40003000000 */
[----:B------:R-:W-:Y:S02]  /*4c90*/  SEL R39, R39, RZ, P2 ;  /* 0x000000ff27277207 */ /* 0x000fe40001000000 */
[----:B------:R-:W-:-:S02]  /*4ca0*/  SEL R38, R38, RZ, P3 ;  /* 0x000000ff26267207 */ /* 0x000fc40001800000 */
[----:B------:R-:W-:Y:S01]  /*4cb0*/  @P5 SEL R143, R33, R12, !P4 ;  /* 0x0000000c218f5207 */ /* 0x000fe20006000000 */
[----:B------:R-:W-:Y:S01]  /*4cc0*/  FFMA R6, R76, R7, R41 ;  /* 0x000000074c067223 */ /* 0x000fe20000000029 */
[----:B------:R-:W-:Y:S01]  /*4cd0*/  SEL R7, R0, RZ, P6 ;  /* 0x000000ff00077207 */ /* 0x000fe20003000000 */
[----:B------:R-:W-:Y:S01]  /*4ce0*/  FADD R40, R17, R40 ;  /* 0x0000002811287221 */ /* 0x000fe20000000000 */
[----:B------:R-:W-:Y:S01]  /*4cf0*/  @P5 SEL R7, R39, R38, !P4 ;  /* 0x0000002627075207 */ /* 0x000fe20006000000 */
[----:B------:R-:W-:Y:S01]  /*4d00*/  FADD R30, R143, R30 ;  /* 0x0000001e8f1e7221 */ /* 0x000fe20000000000 */
[----:B------:R-:W-:Y:S02]  /*4d10*/  SEL R36, R36, RZ, P2 ;  /* 0x000000ff24247207 */ /* 0x000fe40001000000 */
[----:B------:R-:W-:Y:S02]  /*4d20*/  SEL R35, R35, RZ, P3 ;  /* 0x000000ff23237207 */ /* 0x000fe40001800000 */
[----:B------:R-:W-:-:S02]  /*4d30*/  SEL R18, R18, RZ, P2 ;  /* 0x000000ff12127207 */ /* 0x000fc40001000000 */
[----:B------:R-:W-:Y:S01]  /*4d40*/  SEL R25, R25, RZ, P3 ;  /* 0x000000ff19197207 */ /* 0x000fe20001800000 */
[----:B------:R-:W-:Y:S01]  /*4d50*/  FFMA R6, R3, R40, R6 ;  /* 0x0000002803067223 */ /* 0x000fe20000000006 */
[----:B------:R-:W-:Y:S01]  /*4d60*/  SEL R145, R145, RZ, P6 ;  /* 0x000000ff91917207 */ /* 0x000fe20003000000 */
[----:B------:R-:W-:Y:S01]  /*4d70*/  FFMA R10, R10, R27, R29 ;  /* 0x0000001b0a0a7223 */ /* 0x000fe2000000001d */
[----:B------:R-:W-:Y:S01]  /*4d80*/  SEL R0, R147, RZ, P6 ;  /* 0x000000ff93007207 */ /* 0x000fe20003000000 */
[----:B------:R-:W-:Y:S01]  /*4d90*/  FADD R4, R7, R4 ;  /* 0x0000000407047221 */ /* 0x000fe20000000000 */
[----:B------:R-:W-:Y:S01]  /*4da0*/  SEL R28, R28, RZ, P2 ;  /* 0x000000ff1c1c7207 */ /* 0x000fe20001000000 */
[----:B------:R-:W-:Y:S01]  /*4db0*/  FMUL R30, R89, R30 ;  /* 0x0000001e591e7220 */ /* 0x000fe20000400000 */
[----:B------:R-:W-:Y:S02]  /*4dc0*/  SEL R31, R31, RZ, P3 ;  /* 0x000000ff1f1f7207 */ /* 0x000fe40001800000 */
[----:B------:R-:W-:-:S02]  /*4dd0*/  @P5 SEL R145, R36, R35, !P4 ;  /* 0x0000002324915207 */ /* 0x000fc40006000000 */
[----:B------:R-:W-:Y:S02]  /*4de0*/  @P5 SEL R0, R18, R25, !P4 ;  /* 0x0000001912005207 */ /* 0x000fe40006000000 */
[----:B------:R-:W-:Y:S02]  /*4df0*/  SEL R24, R24, RZ, P2 ;  /* 0x000000ff18187207 */ /* 0x000fe40001000000 */
[----:B------:R-:W-:Y:S01]  /*4e00*/  SEL R19, R19, RZ, P3 ;  /* 0x000000ff13137207 */ /* 0x000fe20001800000 */
[----:B------:R-:W-:Y:S01]  /*4e10*/  FFMA R32, R21, R11, R32 ;  /* 0x0000000b15207223 */ /* 0x000fe20000000020 */
[----:B------:R-:W-:Y:S01]  /*4e20*/  SEL R17, R144, RZ, P6 ;  /* 0x000000ff90117207 */ /* 0x000fe20003000000 */
[----:B------:R-:W-:Y:S01]  /*4e30*/  FFMA R11, R11, R6, R10 ;  /* 0x000000060b0b7223 */ /* 0x000fe2000000000a */
[----:B------:R-:W-:Y:S01]  /*4e40*/  @P5 SEL R17, R28, R31, !P4 ;  /* 0x0000001f1c115207 */ /* 0x000fe20006000000 */
[----:B------:R-:W-:Y:S01]  /*4e50*/  FFMA R30, R81, R4, R30 ;  /* 0x00000004511e7223 */ /* 0x000fe2000000001e */
[----:B------:R-:W-:Y:S01]  /*4e60*/  SEL R148, R148, RZ, P6 ;  /* 0x000000ff94947207 */ /* 0x000fe20003000000 */
[----:B------:R-:W-:Y:S01]  /*4e70*/  FADD R145, R145, R22 ;  /* 0x0000001691917221 */ /* 0x000fe20000000000 */
[----:B------:R-:W-:Y:S01]  /*4e80*/  FADD R4, R0, R15 ;  /* 0x0000000f00047221 */ /* 0x000fe20000000000 */
[----:B------:R-:W-:Y:S01]  /*4e90*/  @P5 SEL R148, R24, R19, !P4 ;  /* 0x0000001318945207 */ /* 0x000fe20006000000 */
[----:B------:R-:W0:Y:S01]  /*4ea0*/  LDC.64 R6, c[0x0][0x210] ;  /* 0x00008400ff067b82 */ /* 0x000e220000000a00 */
[----:B------:R-:W-:-:S02]  /*4eb0*/  SEL R2, R2, RZ, P2 ;  /* 0x000000ff02027207 */ /* 0x000fc40001000000 */
[----:B------:R-:W-:Y:S02]  /*4ec0*/  SEL R15, R16, RZ, P3 ;  /* 0x000000ff100f7207 */ /* 0x000fe40001800000 */
[----:B------:R-:W-:Y:S02]  /*4ed0*/  SEL R10, R9, RZ, P2 ;  /* 0x000000ff090a7207 */ /* 0x000fe40001000000 */
[----:B------:R-:W-:Y:S01]  /*4ee0*/  SEL R19, R146, RZ, P3 ;  /* 0x000000ff92137207 */ /* 0x000fe20001800000 */
[----:B------:R-:W-:Y:S01]  /*4ef0*/  FADD R17, R17, R20 ;  /* 0x0000001411117221 */ /* 0x000fe20000000000 */
[----:B------:R-:W-:Y:S01]  /*4f00*/  FMUL R145, R88, R145 ;  /* 0x0000009158917220 */ /* 0x000fe20000400000 */
[----:B------:R-:W-:Y:S02]  /*4f10*/  SEL R0, R149, RZ, P6 ;  /* 0x000000ff95007207 */ /* 0x000fe40003000000 */
[----:B------:R-:W-:Y:S02]  /*4f20*/  SEL R9, R150, RZ, P6 ;  /* 0x000000ff96097207 */ /* 0x000fe40003000000 */
[----:B------:R-:W-:-:S02]  /*4f30*/  @P5 SEL R0, R2, R15, !P4 ;  /* 0x0000000f02005207 */ /* 0x000fc40006000000 */
[----:B------:R-:W-:Y:S01]  /*4f40*/  @P5 SEL R9, R10, R19, !P4 ;  /* 0x000000130a095207 */ /* 0x000fe20006000000 */
[----:B------:R-:W-:Y:S01]  /*4f50*/  FFMA R17, R80, R17, R145 ;  /* 0x0000001150117223 */ /* 0x000fe20000000091 */
[----:B------:R-:W-:Y:S01]  /*4f60*/  FADD R13, R148, R13 ;  /* 0x0000000d940d7221 */ /* 0x000fe20000000000 */
[----:B------:R-:W-:Y:S01]  /*4f70*/  FFMA R4, R77, R4, R30 ;  /* 0x000000044d047223 */ /* 0x000fe2000000001e */
[----:B-----5:R-:W-:Y:S01]  /*4f80*/  SEL R78, R78, RZ, P2 ;  /* 0x000000ff4e4e7207 */ /* 0x020fe20001000000 */
[----:B------:R-:W-:Y:S01]  /*4f90*/  FADD R0, R0, R151 ;  /* 0x0000009700007221 */ /* 0x000fe20000000000 */
[----:B------:R-:W-:Y:S01]  /*4fa0*/  SEL R79, R79, RZ, P2 ;  /* 0x000000ff4f4f7207 */ /* 0x000fe20001000000 */
[----:B------:R-:W-:Y:S01]  /*4fb0*/  FADD R152, R9, R152 ;  /* 0x0000009809987221 */ /* 0x000fe20000000000 */
[----:B------:R-:W-:Y:S01]  /*4fc0*/  @P4 SEL R78, R84, RZ, P3 ;  /* 0x000000ff544e4207 */ /* 0x000fe20001800000 */
[----:B------:R-:W-:Y:S01]  /*4fd0*/  FFMA R76, R76, R13, R17 ;  /* 0x0000000d4c4c7223 */ /* 0x000fe20000000011 */
[----:B------:R-:W-:-:S02]  /*4fe0*/  @P4 SEL R79, R85, RZ, P3 ;  /* 0x000000ff554f4207 */ /* 0x000fc40001800000 */
[----:B------:R-:W-:Y:S02]  /*4ff0*/  SEL R9, R86, RZ, P6 ;  /* 0x000000ff56097207 */ /* 0x000fe40003000000 */
[----:B------:R-:W-:Y:S01]  /*5000*/  SEL R2, R87, RZ, P6 ;  /* 0x000000ff57027207 */ /* 0x000fe20003000000 */
[----:B------:R-:W-:Y:S01]  /*5010*/  FFMA R23, R23, R0, R4 ;  /* 0x0000000017177223 */ /* 0x000fe20000000004 */
[----:B------:R-:W-:Y:S01]  /*5020*/  SEL R9, R9, R78, !P5 ;  /* 0x0000004e09097207 */ /* 0x000fe20006800000 */
[----:B------:R-:W-:Y:S01]  /*5030*/  FFMA R3, R3, R152, R76 ;  /* 0x0000009803037223 */ /* 0x000fe2000000004c */
[----:B------:R-:W-:Y:S01]  /*5040*/  SEL R0, R2, R79, !P5 ;  /* 0x0000004f02007207 */ /* 0x000fe20006800000 */
[----:B------:R-:W-:Y:S02]  /*5050*/  FFMA R32, R23, R8, R32 ;  /* 0x0000000817207223 */ /* 0x000fe40000000020 */
[----:B------:R-:W-:Y:S01]  /*5060*/  FFMA R11, R8, R3, R11 ;  /* 0x00000003080b7223 */ /* 0x000fe2000000000b */
[----:B------:R-:W-:Y:S01]  /*5070*/  FADD R9, R9, R82 ;  /* 0x0000005209097221 */ /* 0x000fe20000000000 */
[----:B------:R-:W-:Y:S01]  /*5080*/  FADD R0, R0, R83 ;  /* 0x0000005300007221 */ /* 0x000fe20000000000 */
[----:B0-----:R-:W-:-:S04]  /*5090*/  IMAD.WIDE R2, R5, 0x4, R6 ;  /* 0x0000000405027825 */ /* 0x001fc800078e0206 */
[----:B------:R-:W-:Y:S01]  /*50a0*/  FADD R10, R32, R9 ;  /* 0x00000009200a7221 */ /* 0x000fe20000000000 */
[----:B------:R-:W-:Y:S01]  /*50b0*/  FADD R11, R11, R0 ;  /* 0x000000000b0b7221 */ /* 0x000fe20000000000 */
[----:B------:R-:W-:Y:S06]  /*50c0*/  @P0 EXIT ;  /* 0x000000000000094d */ /* 0x000fec0003800000 */
[----:B------:R-:W-:Y:S01]  /*50d0*/  STG.E.64 desc[UR4][R2.64], R10 ;  /* 0x0000000a02007986 */ /* 0x000fe2000c101b04 */
[----:B------:R-:W-:Y:S05]  /*50e0*/  EXIT ;  /* 0x000000000000794d */ /* 0x000fea0003800000 */
.L_x_0:
[----:B------:R-:W-:-:S00]  /*50f0*/  BRA `(.L_x_0) ;  /* 0xfffffffc00fc7947 */ /* 0x000fc0000383ffff */
[----:B------:R-:W-:-:S00]  /*5100*/  NOP ;  /* 0x0000000000007918 */ /* 0x000fc00000000000 */
[----:B------:R-:W-:-:S00]  /*5110*/  NOP ;  /* 0x0000000000007918 */ /* 0x000fc00000000000 */
[----:B------:R-:W-:-:S00]  /*5120*/  NOP ;  /* 0x0000000000007918 */ /* 0x000fc00000000000 */
[----:B------:R-:W-:-:S00]  /*5130*/  NOP ;  /* 0x0000000000007918 */ /* 0x000fc00000000000 */
[----:B------:R-:W-:-:S00]  /*5140*/  NOP ;  /* 0x0000000000007918 */ /* 0x000fc00000000000 */
[----:B------:R-:W-:-:S00]  /*5150*/  NOP ;  /* 0x0000000000007918 */ /* 0x000fc00000000000 */
[----:B------:R-:W-:-:S00]  /*5160*/  NOP ;  /* 0x0000000000007918 */ /* 0x000fc00000000000 */
[----:B------:R-:W-:-:S00]  /*5170*/  NOP ;  /* 0x0000000000007918 */ /* 0x000fc00000000000 */
.L_x_1:


//--------------------- .nv.global.init           --------------------------
	.section	.nv.global.init,"aw",@progbits
.nv.global.init:
	.type		_$_str,@object
	.size		_$_str,(.L_0 - _$_str)
_$_str:
        /*0000*/ 	.byte	0x5f, 0x5f, 0x43, 0x55, 0x44, 0x41, 0x5f, 0x46, 0x54, 0x5a, 0x00
.L_0:


//--------------------- .nv.constant0.triton_poi_fused__to_copy__unsafe_index_add_arange_cat_clamp_floor_mul_rsub_sub_12 --------------------------
	.section	.nv.constant0.triton_poi_fused__to_copy__unsafe_index_add_arange_cat_clamp_floor_mul_rsub_sub_12,"a",@progbits
	.sectionflags	@""
	.align	4
.nv.constant0.triton_poi_fused__to_copy__unsafe_index_add_arange_cat_clamp_floor_mul_rsub_sub_12:
	.zero		668
